//
// Generated by NVIDIA NVVM Compiler
//
// Compiler Build ID: CL-36424714
// Cuda compilation tools, release 13.0, V13.0.88
// Based on NVVM 20.0.0
//

.version 9.0
.target sm_100
.address_size 64

	// .globl	_Z3addPiS_S_
.global .align 1 .b8 _ZN34_INTERNAL_c73b6dcd_4_k_cu_00197a214cuda3std3__45__cpo5beginE[1];
.global .align 1 .b8 _ZN34_INTERNAL_c73b6dcd_4_k_cu_00197a214cuda3std3__45__cpo3endE[1];
.global .align 1 .b8 _ZN34_INTERNAL_c73b6dcd_4_k_cu_00197a214cuda3std3__45__cpo6cbeginE[1];
.global .align 1 .b8 _ZN34_INTERNAL_c73b6dcd_4_k_cu_00197a214cuda3std3__45__cpo4cendE[1];
.global .align 1 .b8 _ZN34_INTERNAL_c73b6dcd_4_k_cu_00197a214cuda3std3__45__cpo6rbeginE[1];
.global .align 1 .b8 _ZN34_INTERNAL_c73b6dcd_4_k_cu_00197a214cuda3std3__45__cpo4rendE[1];
.global .align 1 .b8 _ZN34_INTERNAL_c73b6dcd_4_k_cu_00197a214cuda3std3__45__cpo7crbeginE[1];
.global .align 1 .b8 _ZN34_INTERNAL_c73b6dcd_4_k_cu_00197a214cuda3std3__45__cpo5crendE[1];
.global .align 1 .b8 _ZN34_INTERNAL_c73b6dcd_4_k_cu_00197a214cuda3std3__436_GLOBAL__N__c73b6dcd_4_k_cu_00197a216ignoreE[1];
.global .align 1 .b8 _ZN34_INTERNAL_c73b6dcd_4_k_cu_00197a214cuda3std3__419piecewise_constructE[1];
.global .align 1 .b8 _ZN34_INTERNAL_c73b6dcd_4_k_cu_00197a214cuda3std3__48in_placeE[1];
.global .align 1 .b8 _ZN34_INTERNAL_c73b6dcd_4_k_cu_00197a214cuda3std3__420unreachable_sentinelE[1];
.global .align 1 .b8 _ZN34_INTERNAL_c73b6dcd_4_k_cu_00197a214cuda3std3__47nulloptE[1];
.global .align 1 .b8 _ZN34_INTERNAL_c73b6dcd_4_k_cu_00197a214cuda3std3__48unexpectE[1];
.global .align 1 .b8 _ZN34_INTERNAL_c73b6dcd_4_k_cu_00197a214cuda3std6ranges3__45__cpo4swapE[1];
.global .align 1 .b8 _ZN34_INTERNAL_c73b6dcd_4_k_cu_00197a214cuda3std6ranges3__45__cpo9iter_moveE[1];
.global .align 1 .b8 _ZN34_INTERNAL_c73b6dcd_4_k_cu_00197a214cuda3std6ranges3__45__cpo5beginE[1];
.global .align 1 .b8 _ZN34_INTERNAL_c73b6dcd_4_k_cu_00197a214cuda3std6ranges3__45__cpo3endE[1];
.global .align 1 .b8 _ZN34_INTERNAL_c73b6dcd_4_k_cu_00197a214cuda3std6ranges3__45__cpo6cbeginE[1];
.global .align 1 .b8 _ZN34_INTERNAL_c73b6dcd_4_k_cu_00197a214cuda3std6ranges3__45__cpo4cendE[1];
.global .align 1 .b8 _ZN34_INTERNAL_c73b6dcd_4_k_cu_00197a214cuda3std6ranges3__45__cpo7advanceE[1];
.global .align 1 .b8 _ZN34_INTERNAL_c73b6dcd_4_k_cu_00197a214cuda3std6ranges3__45__cpo9iter_swapE[1];
.global .align 1 .b8 _ZN34_INTERNAL_c73b6dcd_4_k_cu_00197a214cuda3std6ranges3__45__cpo4nextE[1];
.global .align 1 .b8 _ZN34_INTERNAL_c73b6dcd_4_k_cu_00197a214cuda3std6ranges3__45__cpo4prevE[1];
.global .align 1 .b8 _ZN34_INTERNAL_c73b6dcd_4_k_cu_00197a214cuda3std6ranges3__45__cpo4dataE[1];
.global .align 1 .b8 _ZN34_INTERNAL_c73b6dcd_4_k_cu_00197a214cuda3std6ranges3__45__cpo5cdataE[1];
.global .align 1 .b8 _ZN34_INTERNAL_c73b6dcd_4_k_cu_00197a214cuda3std6ranges3__45__cpo4sizeE[1];
.global .align 1 .b8 _ZN34_INTERNAL_c73b6dcd_4_k_cu_00197a214cuda3std6ranges3__45__cpo5ssizeE[1];
.global .align 1 .b8 _ZN34_INTERNAL_c73b6dcd_4_k_cu_00197a214cuda3std6ranges3__45__cpo8distanceE[1];
.global .align 1 .b8 _ZN34_INTERNAL_c73b6dcd_4_k_cu_00197a216thrust24THRUST_300001_SM_1000_NS8cuda_cub3parE[1];
.global .align 1 .b8 _ZN34_INTERNAL_c73b6dcd_4_k_cu_00197a216thrust24THRUST_300001_SM_1000_NS8cuda_cub10par_nosyncE[1];
.global .align 1 .b8 _ZN34_INTERNAL_c73b6dcd_4_k_cu_00197a216thrust24THRUST_300001_SM_1000_NS6system6detail10sequential3seqE[1];
.global .align 1 .b8 _ZN34_INTERNAL_c73b6dcd_4_k_cu_00197a216thrust24THRUST_300001_SM_1000_NS12placeholders2_1E[1];
.global .align 1 .b8 _ZN34_INTERNAL_c73b6dcd_4_k_cu_00197a216thrust24THRUST_300001_SM_1000_NS12placeholders2_2E[1];
.global .align 1 .b8 _ZN34_INTERNAL_c73b6dcd_4_k_cu_00197a216thrust24THRUST_300001_SM_1000_NS12placeholders2_3E[1];
.global .align 1 .b8 _ZN34_INTERNAL_c73b6dcd_4_k_cu_00197a216thrust24THRUST_300001_SM_1000_NS12placeholders2_4E[1];
.global .align 1 .b8 _ZN34_INTERNAL_c73b6dcd_4_k_cu_00197a216thrust24THRUST_300001_SM_1000_NS12placeholders2_5E[1];
.global .align 1 .b8 _ZN34_INTERNAL_c73b6dcd_4_k_cu_00197a216thrust24THRUST_300001_SM_1000_NS12placeholders2_6E[1];
.global .align 1 .b8 _ZN34_INTERNAL_c73b6dcd_4_k_cu_00197a216thrust24THRUST_300001_SM_1000_NS12placeholders2_7E[1];
.global .align 1 .b8 _ZN34_INTERNAL_c73b6dcd_4_k_cu_00197a216thrust24THRUST_300001_SM_1000_NS12placeholders2_8E[1];
.global .align 1 .b8 _ZN34_INTERNAL_c73b6dcd_4_k_cu_00197a216thrust24THRUST_300001_SM_1000_NS12placeholders2_9E[1];
.global .align 1 .b8 _ZN34_INTERNAL_c73b6dcd_4_k_cu_00197a216thrust24THRUST_300001_SM_1000_NS12placeholders3_10E[1];
.global .align 1 .b8 _ZN34_INTERNAL_c73b6dcd_4_k_cu_00197a216thrust24THRUST_300001_SM_1000_NS3seqE[1];

.visible .entry _Z3addPiS_S_(
	.param .u64 .ptr .align 1 _Z3addPiS_S__param_0,
	.param .u64 .ptr .align 1 _Z3addPiS_S__param_1,
	.param .u64 .ptr .align 1 _Z3addPiS_S__param_2
)
{
	.reg .b32 	%r<5>;
	.reg .b64 	%rd<11>;

	ld.param.u64 	%rd1, [_Z3addPiS_S__param_0];
	ld.param.u64 	%rd2, [_Z3addPiS_S__param_1];
	ld.param.u64 	%rd3, [_Z3addPiS_S__param_2];
	cvta.to.global.u64 	%rd4, %rd3;
	cvta.to.global.u64 	%rd5, %rd2;
	cvta.to.global.u64 	%rd6, %rd1;
	mov.u32 	%r1, %ctaid.x;
	mul.wide.u32 	%rd7, %r1, 4;
	add.s64 	%rd8, %rd6, %rd7;
	ld.global.u32 	%r2, [%rd8];
	add.s64 	%rd9, %rd5, %rd7;
	ld.global.u32 	%r3, [%rd9];
	add.s32 	%r4, %r3, %r2;
	add.s64 	%rd10, %rd4, %rd7;
	st.global.u32 	[%rd10], %r4;
	ret;

}
	// .globl	_Z2mmPiS_S_i
.visible .entry _Z2mmPiS_S_i(
	.param .u64 .ptr .align 1 _Z2mmPiS_S_i_param_0,
	.param .u64 .ptr .align 1 _Z2mmPiS_S_i_param_1,
	.param .u64 .ptr .align 1 _Z2mmPiS_S_i_param_2,
	.param .u32 _Z2mmPiS_S_i_param_3
)
{
	.reg .pred 	%p<10>;
	.reg .b32 	%r<130>;
	.reg .b64 	%rd<65>;

	ld.param.u64 	%rd10, [_Z2mmPiS_S_i_param_0];
	ld.param.u64 	%rd11, [_Z2mmPiS_S_i_param_1];
	ld.param.u64 	%rd9, [_Z2mmPiS_S_i_param_2];
	ld.param.u32 	%r49, [_Z2mmPiS_S_i_param_3];
	cvta.to.global.u64 	%rd1, %rd11;
	cvta.to.global.u64 	%rd2, %rd10;
	mov.u32 	%r1, %ctaid.x;
	mov.u32 	%r2, %tid.x;
	setp.lt.s32 	%p1, %r49, 1;
	mov.b32 	%r129, 0;
	@%p1 bra 	$L__BB1_12;
	mul.lo.s32 	%r3, %r49, %r1;
	and.b32  	%r4, %r49, 7;
	setp.lt.u32 	%p2, %r49, 8;
	mov.b32 	%r124, 0;
	mov.u32 	%r129, %r124;
	@%p2 bra 	$L__BB1_4;
	and.b32  	%r124, %r49, 2147483640;
	neg.s32 	%r118, %r124;
	add.s32 	%r117, %r2, %r49;
	shl.b32 	%r8, %r49, 3;
	shl.b32 	%r54, %r49, 1;
	add.s32 	%r116, %r2, %r54;
	mad.lo.s32 	%r115, %r49, 3, %r2;
	shl.b32 	%r55, %r49, 2;
	add.s32 	%r114, %r2, %r55;
	mad.lo.s32 	%r113, %r49, 5, %r2;
	mad.lo.s32 	%r112, %r49, 6, %r2;
	mad.lo.s32 	%r111, %r49, 7, %r2;
	mul.wide.u32 	%rd12, %r2, 4;
	add.s64 	%rd64, %rd1, %rd12;
	mul.wide.u32 	%rd13, %r3, 4;
	add.s64 	%rd14, %rd13, %rd2;
	add.s64 	%rd63, %rd14, 16;
	mov.b32 	%r129, 0;
	mul.wide.u32 	%rd29, %r8, 4;
$L__BB1_3:
	.pragma "nounroll";
	ld.global.u32 	%r56, [%rd63+-16];
	ld.global.u32 	%r57, [%rd64];
	mad.lo.s32 	%r58, %r57, %r56, %r129;
	ld.global.u32 	%r59, [%rd63+-12];
	mul.wide.u32 	%rd15, %r117, 4;
	add.s64 	%rd16, %rd1, %rd15;
	ld.global.u32 	%r60, [%rd16];
	mad.lo.s32 	%r61, %r60, %r59, %r58;
	ld.global.u32 	%r62, [%rd63+-8];
	mul.wide.u32 	%rd17, %r116, 4;
	add.s64 	%rd18, %rd1, %rd17;
	ld.global.u32 	%r63, [%rd18];
	mad.lo.s32 	%r64, %r63, %r62, %r61;
	ld.global.u32 	%r65, [%rd63+-4];
	mul.wide.u32 	%rd19, %r115, 4;
	add.s64 	%rd20, %rd1, %rd19;
	ld.global.u32 	%r66, [%rd20];
	mad.lo.s32 	%r67, %r66, %r65, %r64;
	ld.global.u32 	%r68, [%rd63];
	mul.wide.u32 	%rd21, %r114, 4;
	add.s64 	%rd22, %rd1, %rd21;
	ld.global.u32 	%r69, [%rd22];
	mad.lo.s32 	%r70, %r69, %r68, %r67;
	ld.global.u32 	%r71, [%rd63+4];
	mul.wide.u32 	%rd23, %r113, 4;
	add.s64 	%rd24, %rd1, %rd23;
	ld.global.u32 	%r72, [%rd24];
	mad.lo.s32 	%r73, %r72, %r71, %r70;
	ld.global.u32 	%r74, [%rd63+8];
	mul.wide.u32 	%rd25, %r112, 4;
	add.s64 	%rd26, %rd1, %rd25;
	ld.global.u32 	%r75, [%rd26];
	mad.lo.s32 	%r76, %r75, %r74, %r73;
	ld.global.u32 	%r77, [%rd63+12];
	mul.wide.u32 	%rd27, %r111, 4;
	add.s64 	%rd28, %rd1, %rd27;
	ld.global.u32 	%r78, [%rd28];
	mad.lo.s32 	%r129, %r78, %r77, %r76;
	add.s32 	%r118, %r118, 8;
	add.s32 	%r117, %r117, %r8;
	add.s32 	%r116, %r116, %r8;
	add.s32 	%r115, %r115, %r8;
	add.s32 	%r114, %r114, %r8;
	add.s32 	%r113, %r113, %r8;
	add.s32 	%r112, %r112, %r8;
	add.s32 	%r111, %r111, %r8;
	add.s64 	%rd64, %rd64, %rd29;
	add.s64 	%rd63, %rd63, 32;
	setp.ne.s32 	%p3, %r118, 0;
	@%p3 bra 	$L__BB1_3;
$L__BB1_4:
	setp.eq.s32 	%p4, %r4, 0;
	@%p4 bra 	$L__BB1_12;
	and.b32  	%r36, %r49, 3;
	setp.lt.u32 	%p5, %r4, 4;
	@%p5 bra 	$L__BB1_7;
	add.s32 	%r80, %r124, %r3;
	mul.wide.u32 	%rd30, %r80, 4;
	add.s64 	%rd31, %rd2, %rd30;
	ld.global.u32 	%r81, [%rd31];
	mad.lo.s32 	%r82, %r124, %r49, %r2;
	mul.wide.u32 	%rd32, %r82, 4;
	add.s64 	%rd33, %rd1, %rd32;
	ld.global.u32 	%r83, [%rd33];
	mad.lo.s32 	%r84, %r83, %r81, %r129;
	cvt.u64.u32 	%rd34, %r3;
	cvt.u64.u32 	%rd35, %r124;
	add.s64 	%rd36, %rd35, %rd34;
	shl.b64 	%rd37, %rd36, 2;
	add.s64 	%rd38, %rd2, %rd37;
	ld.global.u32 	%r85, [%rd38+4];
	add.s32 	%r86, %r82, %r49;
	mul.wide.u32 	%rd39, %r86, 4;
	add.s64 	%rd40, %rd1, %rd39;
	ld.global.u32 	%r87, [%rd40];
	mad.lo.s32 	%r88, %r87, %r85, %r84;
	ld.global.u32 	%r89, [%rd38+8];
	add.s32 	%r90, %r86, %r49;
	mul.wide.u32 	%rd41, %r90, 4;
	add.s64 	%rd42, %rd1, %rd41;
	ld.global.u32 	%r91, [%rd42];
	mad.lo.s32 	%r92, %r91, %r89, %r88;
	ld.global.u32 	%r93, [%rd38+12];
	add.s32 	%r94, %r90, %r49;
	mul.wide.u32 	%rd43, %r94, 4;
	add.s64 	%rd44, %rd1, %rd43;
	ld.global.u32 	%r95, [%rd44];
	mad.lo.s32 	%r129, %r95, %r93, %r92;
	add.s32 	%r124, %r124, 4;
$L__BB1_7:
	setp.eq.s32 	%p6, %r36, 0;
	@%p6 bra 	$L__BB1_12;
	setp.eq.s32 	%p7, %r36, 1;
	@%p7 bra 	$L__BB1_10;
	add.s32 	%r97, %r124, %r3;
	mul.wide.u32 	%rd45, %r97, 4;
	add.s64 	%rd46, %rd2, %rd45;
	ld.global.u32 	%r98, [%rd46];
	mad.lo.s32 	%r99, %r124, %r49, %r2;
	mul.wide.u32 	%rd47, %r99, 4;
	add.s64 	%rd48, %rd1, %rd47;
	ld.global.u32 	%r100, [%rd48];
	mad.lo.s32 	%r101, %r100, %r98, %r129;
	cvt.u64.u32 	%rd49, %r3;
	cvt.u64.u32 	%rd50, %r124;
	add.s64 	%rd51, %rd50, %rd49;
	shl.b64 	%rd52, %rd51, 2;
	add.s64 	%rd53, %rd2, %rd52;
	ld.global.u32 	%r102, [%rd53+4];
	add.s32 	%r103, %r99, %r49;
	mul.wide.u32 	%rd54, %r103, 4;
	add.s64 	%rd55, %rd1, %rd54;
	ld.global.u32 	%r104, [%rd55];
	mad.lo.s32 	%r129, %r104, %r102, %r101;
	add.s32 	%r124, %r124, 2;
$L__BB1_10:
	and.b32  	%r105, %r49, 1;
	setp.eq.b32 	%p8, %r105, 1;
	not.pred 	%p9, %p8;
	@%p9 bra 	$L__BB1_12;
	add.s32 	%r106, %r124, %r3;
	mul.wide.u32 	%rd56, %r106, 4;
	add.s64 	%rd57, %rd2, %rd56;
	ld.global.u32 	%r107, [%rd57];
	mad.lo.s32 	%r108, %r124, %r49, %r2;
	mul.wide.u32 	%rd58, %r108, 4;
	add.s64 	%rd59, %rd1, %rd58;
	ld.global.u32 	%r109, [%rd59];
	mad.lo.s32 	%r129, %r109, %r107, %r129;
$L__BB1_12:
	cvta.to.global.u64 	%rd60, %rd9;
	mad.lo.s32 	%r110, %r49, %r1, %r2;
	mul.wide.s32 	%rd61, %r110, 4;
	add.s64 	%rd62, %rd60, %rd61;
	st.global.u32 	[%rd62], %r129;
	ret;

}
	// .globl	_ZN3cub18CUB_300001_SM_10006detail11EmptyKernelIvEEvv
.visible .entry _ZN3cub18CUB_300001_SM_10006detail11EmptyKernelIvEEvv()
{


	ret;

}


// ===== COMPILED SASS (sm_100) =====

	.target	sm_100

	.elftype	@"ET_EXEC"


//--------------------- .note.nv.tkinfo           --------------------------
	.section	.note.nv.tkinfo,"",@"SHT_NOTE"
	.sectionflags	@"SHF_NOTE_NV_TKINFO"
	.tkinfo
        /*0018*/ 	.word	0x00000002
        /*0030*/ 	.string	""
        /*0030*/ 	.string	"ptxas"
        /*0030*/ 	.string	"Cuda compilation tools, release 13.0, V13.0.88"
        /*0030*/ 	.string	"Build cuda_13.0.r13.0/compiler.36424714_0"
        /*0030*/ 	.string	"-arch sm_100 -m 64 "



//--------------------- .note.nv.cuinfo           --------------------------
	.section	.note.nv.cuinfo,"",@"SHT_NOTE"
	.sectionflags	@"SHF_NOTE_NV_CUINFO"
        /*0018*/ 	.short	0x0002
        /*001a*/ 	.short	0x0064
        /*001c*/ 	.short	0x0082
	.zero		2


//--------------------- .nv.info                  --------------------------
	.section	.nv.info,"",@"SHT_CUDA_INFO"
	.align	4


	//----- nvinfo : EIATTR_REGCOUNT
	.align		4
        /*0000*/ 	.byte	0x04, 0x2f
        /*0002*/ 	.short	(.L_44 - .L_43)
	.align		4
.L_43:
        /*0004*/ 	.word	index@(_Z3addPiS_S_)
        /*0008*/ 	.word	0x0000000c


	//----- nvinfo : EIATTR_FRAME_SIZE
	.align		4
.L_44:
        /*000c*/ 	.byte	0x04, 0x11
        /*000e*/ 	.short	(.L_46 - .L_45)
	.align		4
.L_45:
        /*0010*/ 	.word	index@(_Z3addPiS_S_)
        /*0014*/ 	.word	0x00000000


	//----- nvinfo : EIATTR_REGCOUNT
	.align		4
.L_46:
        /*0018*/ 	.byte	0x04, 0x2f
        /*001a*/ 	.short	(.L_48 - .L_47)
	.align		4
.L_47:
        /*001c*/ 	.word	index@(_Z2mmPiS_S_i)
        /*0020*/ 	.word	0x00000020


	//----- nvinfo : EIATTR_FRAME_SIZE
	.align		4
.L_48:
        /*0024*/ 	.byte	0x04, 0x11
        /*0026*/ 	.short	(.L_50 - .L_49)
	.align		4
.L_49:
        /*0028*/ 	.word	index@(_Z2mmPiS_S_i)
        /*002c*/ 	.word	0x00000000


	//----- nvinfo : EIATTR_REGCOUNT
	.align		4
.L_50:
        /*0030*/ 	.byte	0x04, 0x2f
        /*0032*/ 	.short	(.L_52 - .L_51)
	.align		4
.L_51:
        /*0034*/ 	.word	index@(_ZN3cub18CUB_300001_SM_10006detail11EmptyKernelIvEEvv)
        /*0038*/ 	.word	0x00000004


	//----- nvinfo : EIATTR_FRAME_SIZE
	.align		4
.L_52:
        /*003c*/ 	.byte	0x04, 0x11
        /*003e*/ 	.short	(.L_54 - .L_53)
	.align		4
.L_53:
        /*0040*/ 	.word	index@(_ZN3cub18CUB_300001_SM_10006detail11EmptyKernelIvEEvv)
        /*0044*/ 	.word	0x00000000


	//----- nvinfo : EIATTR_MIN_STACK_SIZE
	.align		4
.L_54:
        /*0048*/ 	.byte	0x04, 0x12
        /*004a*/ 	.short	(.L_56 - .L_55)
	.align		4
.L_55:
        /*004c*/ 	.word	index@(_ZN3cub18CUB_300001_SM_10006detail11EmptyKernelIvEEvv)
        /*0050*/ 	.word	0x00000000


	//----- nvinfo : EIATTR_MIN_STACK_SIZE
	.align		4
.L_56:
        /*0054*/ 	.byte	0x04, 0x12
        /*0056*/ 	.short	(.L_58 - .L_57)
	.align		4
.L_57:
        /*0058*/ 	.word	index@(_Z2mmPiS_S_i)
        /*005c*/ 	.word	0x00000000


	//----- nvinfo : EIATTR_MIN_STACK_SIZE
	.align		4
.L_58:
        /*0060*/ 	.byte	0x04, 0x12
        /*0062*/ 	.short	(.L_60 - .L_59)
	.align		4
.L_59:
        /*0064*/ 	.word	index@(_Z3addPiS_S_)
        /*0068*/ 	.word	0x00000000
.L_60:


//--------------------- .nv.compat                --------------------------
	.section	.nv.compat,"",@"SHT_CUDA_COMPAT_INFO"
	.align	4
        /*0000*/ 	.byte	0x02, 0x09, 0x00, 0x00, 0x02, 0x02, 0x01, 0x00, 0x02, 0x05, 0x05, 0x00, 0x03, 0x07, 0x01, 0x01
        /*0010*/ 	.byte	0x02, 0x03, 0x00, 0x00, 0x02, 0x06, 0x01, 0x00, 0x04, 0x0b, 0x08, 0x00, 0x09, 0x00, 0x00, 0x00
        /*0020*/ 	.byte	0x00, 0x00, 0x00, 0x00


//--------------------- .nv.info._ZN3cub18CUB_300001_SM_10006detail11EmptyKernelIvEEvv --------------------------
	.section	.nv.info._ZN3cub18CUB_300001_SM_10006detail11EmptyKernelIvEEvv,"",@"SHT_CUDA_INFO"
	.sectionflags	@""
	.align	4


	//----- nvinfo : EIATTR_CUDA_API_VERSION
	.align		4
        /*0000*/ 	.byte	0x04, 0x37
        /*0002*/ 	.short	(.L_62 - .L_61)
.L_61:
        /*0004*/ 	.word	0x00000082


	//----- nvinfo : EIATTR_SPARSE_MMA_MASK
	.align		4
.L_62:
        /*0008*/ 	.byte	0x03, 0x50
        /*000a*/ 	.short	0x0000


	//----- nvinfo : EIATTR_MAXREG_COUNT
	.align		4
        /*000c*/ 	.byte	0x03, 0x1b
        /*000e*/ 	.short	0x00ff


	//----- nvinfo : EIATTR_MERCURY_ISA_VERSION
	.align		4
        /*0010*/ 	.byte	0x03, 0x5f
        /*0012*/ 	.short	0x0101


	//----- nvinfo : EIATTR_VRC_CTA_INIT_COUNT
	.align		4
        /*0014*/ 	.byte	0x02, 0x4a
	.zero		1
	.zero		1


	//----- nvinfo : EIATTR_EXIT_INSTR_OFFSETS
	.align		4
        /*0018*/ 	.byte	0x04, 0x1c
        /*001a*/ 	.short	(.L_64 - .L_63)


	//   ....[0]....
.L_63:
        /*001c*/ 	.word	0x00000010


	//----- nvinfo : EIATTR_SW_WAR
	.align		4
.L_64:
        /*0020*/ 	.byte	0x04, 0x36
        /*0022*/ 	.short	(.L_66 - .L_65)
.L_65:
        /*0024*/ 	.word	0x00000008
.L_66:


//--------------------- .nv.info._Z2mmPiS_S_i     --------------------------
	.section	.nv.info._Z2mmPiS_S_i,"",@"SHT_CUDA_INFO"
	.sectionflags	@""
	.align	4


	//----- nvinfo : EIATTR_CUDA_API_VERSION
	.align		4
        /*0000*/ 	.byte	0x04, 0x37
        /*0002*/ 	.short	(.L_68 - .L_67)
.L_67:
        /*0004*/ 	.word	0x00000082


	//----- nvinfo : EIATTR_KPARAM_INFO
	.align		4
.L_68:
        /*0008*/ 	.byte	0x04, 0x17
        /*000a*/ 	.short	(.L_70 - .L_69)
.L_69:
        /*000c*/ 	.word	0x00000000
        /*0010*/ 	.short	0x0003
        /*0012*/ 	.short	0x0018
        /*0014*/ 	.byte	0x00, 0xf0, 0x11, 0x00


	//----- nvinfo : EIATTR_KPARAM_INFO
	.align		4
.L_70:
        /*0018*/ 	.byte	0x04, 0x17
        /*001a*/ 	.short	(.L_72 - .L_71)
.L_71:
        /*001c*/ 	.word	0x00000000
        /*0020*/ 	.short	0x0002
        /*0022*/ 	.short	0x0010
        /*0024*/ 	.byte	0x00, 0xf5, 0x21, 0x00


	//----- nvinfo : EIATTR_KPARAM_INFO
	.align		4
.L_72:
        /*0028*/ 	.byte	0x04, 0x17
        /*002a*/ 	.short	(.L_74 - .L_73)
.L_73:
        /*002c*/ 	.word	0x00000000
        /*0030*/ 	.short	0x0001
        /*0032*/ 	.short	0x0008
        /*0034*/ 	.byte	0x00, 0xf5, 0x21, 0x00


	//----- nvinfo : EIATTR_KPARAM_INFO
	.align		4
.L_74:
        /*0038*/ 	.byte	0x04, 0x17
        /*003a*/ 	.short	(.L_76 - .L_75)
.L_75:
        /*003c*/ 	.word	0x00000000
        /*0040*/ 	.short	0x0000
        /*0042*/ 	.short	0x0000
        /*0044*/ 	.byte	0x00, 0xf5, 0x21, 0x00


	//----- nvinfo : EIATTR_SPARSE_MMA_MASK
	.align		4
.L_76:
        /*0048*/ 	.byte	0x03, 0x50
        /*004a*/ 	.short	0x0000


	//----- nvinfo : EIATTR_MAXREG_COUNT
	.align		4
        /*004c*/ 	.byte	0x03, 0x1b
        /*004e*/ 	.short	0x00ff


	//----- nvinfo : EIATTR_MERCURY_ISA_VERSION
	.align		4
        /*0050*/ 	.byte	0x03, 0x5f
        /*0052*/ 	.short	0x0101


	//----- nvinfo : EIATTR_VRC_CTA_INIT_COUNT
	.align		4
        /*0054*/ 	.byte	0x02, 0x4a
	.zero		1
	.zero		1


	//----- nvinfo : EIATTR_EXIT_INSTR_OFFSETS
	.align		4
        /*0058*/ 	.byte	0x04, 0x1c
        /*005a*/ 	.short	(.L_78 - .L_77)


	//   ....[0]....
.L_77:
        /*005c*/ 	.word	0x00000960


	//----- nvinfo : EIATTR_CBANK_PARAM_SIZE
	.align		4
.L_78:
        /*0060*/ 	.byte	0x03, 0x19
        /*0062*/ 	.short	0x001c


	//----- nvinfo : EIATTR_PARAM_CBANK
	.align		4
        /*0064*/ 	.byte	0x04, 0x0a
        /*0066*/ 	.short	(.L_80 - .L_79)
	.align		4
.L_79:
        /*0068*/ 	.word	index@(.nv.constant0._Z2mmPiS_S_i)
        /*006c*/ 	.short	0x0380
        /*006e*/ 	.short	0x001c


	//----- nvinfo : EIATTR_SW_WAR
	.align		4
.L_80:
        /*0070*/ 	.byte	0x04, 0x36
        /*0072*/ 	.short	(.L_82 - .L_81)
.L_81:
        /*0074*/ 	.word	0x00000008
.L_82:


//--------------------- .nv.info._Z3addPiS_S_     --------------------------
	.section	.nv.info._Z3addPiS_S_,"",@"SHT_CUDA_INFO"
	.sectionflags	@""
	.align	4


	//----- nvinfo : EIATTR_CUDA_API_VERSION
	.align		4
        /*0000*/ 	.byte	0x04, 0x37
        /*0002*/ 	.short	(.L_84 - .L_83)
.L_83:
        /*0004*/ 	.word	0x00000082


	//----- nvinfo : EIATTR_KPARAM_INFO
	.align		4
.L_84:
        /*0008*/ 	.byte	0x04, 0x17
        /*000a*/ 	.short	(.L_86 - .L_85)
.L_85:
        /*000c*/ 	.word	0x00000000
        /*0010*/ 	.short	0x0002
        /*0012*/ 	.short	0x0010
        /*0014*/ 	.byte	0x00, 0xf5, 0x21, 0x00


	//----- nvinfo : EIATTR_KPARAM_INFO
	.align		4
.L_86:
        /*0018*/ 	.byte	0x04, 0x17
        /*001a*/ 	.short	(.L_88 - .L_87)
.L_87:
        /*001c*/ 	.word	0x00000000
        /*0020*/ 	.short	0x0001
        /*0022*/ 	.short	0x0008
        /*0024*/ 	.byte	0x00, 0xf5, 0x21, 0x00


	//----- nvinfo : EIATTR_KPARAM_INFO
	.align		4
.L_88:
        /*0028*/ 	.byte	0x04, 0x17
        /*002a*/ 	.short	(.L_90 - .L_89)
.L_89:
        /*002c*/ 	.word	0x00000000
        /*0030*/ 	.short	0x0000
        /*0032*/ 	.short	0x0000
        /*0034*/ 	.byte	0x00, 0xf5, 0x21, 0x00


	//----- nvinfo : EIATTR_SPARSE_MMA_MASK
	.align		4
.L_90:
        /*0038*/ 	.byte	0x03, 0x50
        /*003a*/ 	.short	0x0000


	//----- nvinfo : EIATTR_MAXREG_COUNT
	.align		4
        /*003c*/ 	.byte	0x03, 0x1b
        /*003e*/ 	.short	0x00ff


	//----- nvinfo : EIATTR_MERCURY_ISA_VERSION
	.align		4
        /*0040*/ 	.byte	0x03, 0x5f
        /*0042*/ 	.short	0x0101


	//----- nvinfo : EIATTR_VRC_CTA_INIT_COUNT
	.align		4
        /*0044*/ 	.byte	0x02, 0x4a
	.zero		1
	.zero		1


	//----- nvinfo : EIATTR_EXIT_INSTR_OFFSETS
	.align		4
        /*0048*/ 	.byte	0x04, 0x1c
        /*004a*/ 	.short	(.L_92 - .L_91)


	//   ....[0]....
.L_91:
        /*004c*/ 	.word	0x000000d0


	//----- nvinfo : EIATTR_CBANK_PARAM_SIZE
	.align		4
.L_92:
        /*0050*/ 	.byte	0x03, 0x19
        /*0052*/ 	.short	0x0018


	//----- nvinfo : EIATTR_PARAM_CBANK
	.align		4
        /*0054*/ 	.byte	0x04, 0x0a
        /*0056*/ 	.short	(.L_94 - .L_93)
	.align		4
.L_93:
        /*0058*/ 	.word	index@(.nv.constant0._Z3addPiS_S_)
        /*005c*/ 	.short	0x0380
        /*005e*/ 	.short	0x0018


	//----- nvinfo : EIATTR_SW_WAR
	.align		4
.L_94:
        /*0060*/ 	.byte	0x04, 0x36
        /*0062*/ 	.short	(.L_96 - .L_95)
.L_95:
        /*0064*/ 	.word	0x00000008
.L_96:


//--------------------- .nv.callgraph             --------------------------
	.section	.nv.callgraph,"",@"SHT_CUDA_CALLGRAPH"
	.align	4
	.sectionentsize	8
	.align		4
        /*0000*/ 	.word	0x00000000
	.align		4
        /*0004*/ 	.word	0xffffffff
	.align		4
        /*0008*/ 	.word	0x00000000
	.align		4
        /*000c*/ 	.word	0xfffffffe
	.align		4
        /*0010*/ 	.word	0x00000000
	.align		4
        /*0014*/ 	.word	0xfffffffd
	.align		4
        /*0018*/ 	.word	0x00000000
	.align		4
        /*001c*/ 	.word	0xfffffffc


//--------------------- .nv.constant4             --------------------------
	.section	.nv.constant4,"a",@progbits
	.align	8
	.align		8
.nv.constant4:
        /*0000*/ 	.dword	_ZN34_INTERNAL_c73b6dcd_4_k_cu_00197a214cuda3std3__45__cpo5beginE
	.align		8
        /*0008*/ 	.dword	_ZN34_INTERNAL_c73b6dcd_4_k_cu_00197a214cuda3std3__45__cpo3endE
	.align		8
        /*0010*/ 	.dword	_ZN34_INTERNAL_c73b6dcd_4_k_cu_00197a214cuda3std3__45__cpo6cbeginE
	.align		8
        /*0018*/ 	.dword	_ZN34_INTERNAL_c73b6dcd_4_k_cu_00197a214cuda3std3__45__cpo4cendE
	.align		8
        /*0020*/ 	.dword	_ZN34_INTERNAL_c73b6dcd_4_k_cu_00197a214cuda3std3__45__cpo6rbeginE
	.align		8
        /*0028*/ 	.dword	_ZN34_INTERNAL_c73b6dcd_4_k_cu_00197a214cuda3std3__45__cpo4rendE
	.align		8
        /*0030*/ 	.dword	_ZN34_INTERNAL_c73b6dcd_4_k_cu_00197a214cuda3std3__45__cpo7crbeginE
	.align		8
        /*0038*/ 	.dword	_ZN34_INTERNAL_c73b6dcd_4_k_cu_00197a214cuda3std3__45__cpo5crendE
	.align		8
        /*0040*/ 	.dword	_ZN34_INTERNAL_c73b6dcd_4_k_cu_00197a214cuda3std3__436_GLOBAL__N__c73b6dcd_4_k_cu_00197a216ignoreE
	.align		8
        /*0048*/ 	.dword	_ZN34_INTERNAL_c73b6dcd_4_k_cu_00197a214cuda3std3__419piecewise_constructE
	.align		8
        /*0050*/ 	.dword	_ZN34_INTERNAL_c73b6dcd_4_k_cu_00197a214cuda3std3__48in_placeE
	.align		8
        /*0058*/ 	.dword	_ZN34_INTERNAL_c73b6dcd_4_k_cu_00197a214cuda3std3__420unreachable_sentinelE
	.align		8
        /*0060*/ 	.dword	_ZN34_INTERNAL_c73b6dcd_4_k_cu_00197a214cuda3std3__47nulloptE
	.align		8
        /*0068*/ 	.dword	_ZN34_INTERNAL_c73b6dcd_4_k_cu_00197a214cuda3std3__48unexpectE
	.align		8
        /*0070*/ 	.dword	_ZN34_INTERNAL_c73b6dcd_4_k_cu_00197a214cuda3std6ranges3__45__cpo4swapE
	.align		8
        /*0078*/ 	.dword	_ZN34_INTERNAL_c73b6dcd_4_k_cu_00197a214cuda3std6ranges3__45__cpo9iter_moveE
	.align		8
        /*0080*/ 	.dword	_ZN34_INTERNAL_c73b6dcd_4_k_cu_00197a214cuda3std6ranges3__45__cpo5beginE
	.align		8
        /*0088*/ 	.dword	_ZN34_INTERNAL_c73b6dcd_4_k_cu_00197a214cuda3std6ranges3__45__cpo3endE
	.align		8
        /*0090*/ 	.dword	_ZN34_INTERNAL_c73b6dcd_4_k_cu_00197a214cuda3std6ranges3__45__cpo6cbeginE
	.align		8
        /*0098*/ 	.dword	_ZN34_INTERNAL_c73b6dcd_4_k_cu_00197a214cuda3std6ranges3__45__cpo4cendE
	.align		8
        /*00a0*/ 	.dword	_ZN34_INTERNAL_c73b6dcd_4_k_cu_00197a214cuda3std6ranges3__45__cpo7advanceE
	.align		8
        /*00a8*/ 	.dword	_ZN34_INTERNAL_c73b6dcd_4_k_cu_00197a214cuda3std6ranges3__45__cpo9iter_swapE
	.align		8
        /*00b0*/ 	.dword	_ZN34_INTERNAL_c73b6dcd_4_k_cu_00197a214cuda3std6ranges3__45__cpo4nextE
	.align		8
        /*00b8*/ 	.dword	_ZN34_INTERNAL_c73b6dcd_4_k_cu_00197a214cuda3std6ranges3__45__cpo4prevE
	.align		8
        /*00c0*/ 	.dword	_ZN34_INTERNAL_c73b6dcd_4_k_cu_00197a214cuda3std6ranges3__45__cpo4dataE
	.align		8
        /*00c8*/ 	.dword	_ZN34_INTERNAL_c73b6dcd_4_k_cu_00197a214cuda3std6ranges3__45__cpo5cdataE
	.align		8
        /*00d0*/ 	.dword	_ZN34_INTERNAL_c73b6dcd_4_k_cu_00197a214cuda3std6ranges3__45__cpo4sizeE
	.align		8
        /*00d8*/ 	.dword	_ZN34_INTERNAL_c73b6dcd_4_k_cu_00197a214cuda3std6ranges3__45__cpo5ssizeE
	.align		8
        /*00e0*/ 	.dword	_ZN34_INTERNAL_c73b6dcd_4_k_cu_00197a214cuda3std6ranges3__45__cpo8distanceE
	.align		8
        /*00e8*/ 	.dword	_ZN34_INTERNAL_c73b6dcd_4_k_cu_00197a216thrust24THRUST_300001_SM_1000_NS8cuda_cub3parE
	.align		8
        /*00f0*/ 	.dword	_ZN34_INTERNAL_c73b6dcd_4_k_cu_00197a216thrust24THRUST_300001_SM_1000_NS8cuda_cub10par_nosyncE
	.align		8
        /*00f8*/ 	.dword	_ZN34_INTERNAL_c73b6dcd_4_k_cu_00197a216thrust24THRUST_300001_SM_1000_NS6system6detail10sequential3seqE
	.align		8
        /*0100*/ 	.dword	_ZN34_INTERNAL_c73b6dcd_4_k_cu_00197a216thrust24THRUST_300001_SM_1000_NS12placeholders2_1E
	.align		8
        /*0108*/ 	.dword	_ZN34_INTERNAL_c73b6dcd_4_k_cu_00197a216thrust24THRUST_300001_SM_1000_NS12placeholders2_2E
	.align		8
        /*0110*/ 	.dword	_ZN34_INTERNAL_c73b6dcd_4_k_cu_00197a216thrust24THRUST_300001_SM_1000_NS12placeholders2_3E
	.align		8
        /*0118*/ 	.dword	_ZN34_INTERNAL_c73b6dcd_4_k_cu_00197a216thrust24THRUST_300001_SM_1000_NS12placeholders2_4E
	.align		8
        /*0120*/ 	.dword	_ZN34_INTERNAL_c73b6dcd_4_k_cu_00197a216thrust24THRUST_300001_SM_1000_NS12placeholders2_5E
	.align		8
        /*0128*/ 	.dword	_ZN34_INTERNAL_c73b6dcd_4_k_cu_00197a216thrust24THRUST_300001_SM_1000_NS12placeholders2_6E
	.align		8
        /*0130*/ 	.dword	_ZN34_INTERNAL_c73b6dcd_4_k_cu_00197a216thrust24THRUST_300001_SM_1000_NS12placeholders2_7E
	.align		8
        /*0138*/ 	.dword	_ZN34_INTERNAL_c73b6dcd_4_k_cu_00197a216thrust24THRUST_300001_SM_1000_NS12placeholders2_8E
	.align		8
        /*0140*/ 	.dword	_ZN34_INTERNAL_c73b6dcd_4_k_cu_00197a216thrust24THRUST_300001_SM_1000_NS12placeholders2_9E
	.align		8
        /*0148*/ 	.dword	_ZN34_INTERNAL_c73b6dcd_4_k_cu_00197a216thrust24THRUST_300001_SM_1000_NS12placeholders3_10E
	.align		8
        /*0150*/ 	.dword	_ZN34_INTERNAL_c73b6dcd_4_k_cu_00197a216thrust24THRUST_300001_SM_1000_NS3seqE


//--------------------- .text._ZN3cub18CUB_300001_SM_10006detail11EmptyKernelIvEEvv --------------------------
	.section	.text._ZN3cub18CUB_300001_SM_10006detail11EmptyKernelIvEEvv,"ax",@progbits
	.align	128
        .global         _ZN3cub18CUB_300001_SM_10006detail11EmptyKernelIvEEvv
        .type           _ZN3cub18CUB_300001_SM_10006detail11EmptyKernelIvEEvv,@function
        .size           _ZN3cub18CUB_300001_SM_10006detail11EmptyKernelIvEEvv,(.L_x_7 - _ZN3cub18CUB_300001_SM_10006detail11EmptyKernelIvEEvv)
        .other          _ZN3cub18CUB_300001_SM_10006detail11EmptyKernelIvEEvv,@"STO_CUDA_ENTRY STV_DEFAULT"
_ZN3cub18CUB_300001_SM_10006detail11EmptyKernelIvEEvv:
.text._ZN3cub18CUB_300001_SM_10006detail11EmptyKernelIvEEvv:
[----:B------:R-:W-:Y:S01]  /*0000*/  LDC R1, c[0x0][0x37c] ;  /* 0x0000df00ff017b82 */ /* 0x000fe20000000800 */
[----:B------:R-:W-:Y:S05]  /*0010*/  EXIT ;  /* 0x000000000000794d */ /* 0x000fea0003800000 */
.L_x_0:
[----:B------:R-:W-:-:S00]  /*0020*/  BRA `(.L_x_0) ;  /* 0xfffffffc00fc7947 */ /* 0x000fc0000383ffff */
[----:B------:R-:W-:-:S00]  /*0030*/  NOP ;  /* 0x0000000000007918 */ /* 0x000fc00000000000 */
        /* <DEDUP_REMOVED lines=12> */
.L_x_7:


//--------------------- .text._Z2mmPiS_S_i        --------------------------
	.section	.text._Z2mmPiS_S_i,"ax",@progbits
	.align	128
        .global         _Z2mmPiS_S_i
        .type           _Z2mmPiS_S_i,@function
        .size           _Z2mmPiS_S_i,(.L_x_8 - _Z2mmPiS_S_i)
        .other          _Z2mmPiS_S_i,@"STO_CUDA_ENTRY STV_DEFAULT"
_Z2mmPiS_S_i:
.text._Z2mmPiS_S_i:
[----:B------:R-:W-:Y:S08]  /*0000*/  LDC R1, c[0x0][0x37c] ;  /* 0x0000df00ff017b82 */ /* 0x000ff00000000800 */
[----:B------:R-:W0:Y:S01]  /*0010*/  LDC R0, c[0x0][0x398] ;  /* 0x0000e600ff007b82 */ /* 0x000e220000000800 */
[----:B------:R-:W1:Y:S01]  /*0020*/  S2R R3, SR_TID.X ;  /* 0x0000000000037919 */ /* 0x000e620000002100 */
[----:B------:R-:W2:Y:S01]  /*0030*/  LDCU.64 UR4, c[0x0][0x358] ;  /* 0x00006b00ff0477ac */ /* 0x000ea20008000a00 */
[----:B------:R-:W-:-:S05]  /*0040*/  HFMA2 R20, -RZ, RZ, 0, 0 ;  /* 0x00000000ff147431 */ /* 0x000fca00000001ff */
[----:B------:R-:W3:Y:S01]  /*0050*/  S2UR UR6, SR_CTAID.X ;  /* 0x00000000000679c3 */ /* 0x000ee20000002500 */
[----:B0-----:R-:W-:-:S13]  /*0060*/  ISETP.GE.AND P0, PT, R0, 0x1, PT ;  /* 0x000000010000780c */ /* 0x001fda0003f06270 */
[----:B-123--:R-:W-:Y:S05]  /*0070*/  @!P0 BRA `(.L_x_1) ;  /* 0x0000000800288947 */ /* 0x00efea0003800000 */
[C---:B------:R-:W-:Y:S01]  /*0080*/  ISETP.GE.U32.AND P1, PT, R0.reuse, 0x8, PT ;  /* 0x000000080000780c */ /* 0x040fe20003f26070 */
[C---:B------:R-:W-:Y:S01]  /*0090*/  IMAD R5, R0.reuse, UR6, RZ ;  /* 0x0000000600057c24 */ /* 0x040fe2000f8e02ff */
[----:B------:R-:W-:Y:S02]  /*00a0*/  LOP3.LUT R4, R0, 0x7, RZ, 0xc0, !PT ;  /* 0x0000000700047812 */ /* 0x000fe400078ec0ff */
[----:B------:R-:W-:Y:S02]  /*00b0*/  MOV R6, RZ ;  /* 0x000000ff00067202 */ /* 0x000fe40000000f00 */
[----:B------:R-:W-:Y:S02]  /*00c0*/  ISETP.NE.AND P0, PT, R4, RZ, PT ;  /* 0x000000ff0400720c */ /* 0x000fe40003f05270 */
[----:B------:R-:W-:-:S05]  /*00d0*/  MOV R20, RZ ;  /* 0x000000ff00147202 */ /* 0x000fca0000000f00 */
[----:B------:R-:W-:Y:S06]  /*00e0*/  @!P1 BRA `(.L_x_2) ;  /* 0x0000000000fc9947 */ /* 0x000fec0003800000 */
[----:B------:R-:W0:Y:S01]  /*00f0*/  LDC.64 R6, c[0x0][0x380] ;  /* 0x0000e000ff067b82 */ /* 0x000e220000000a00 */
[----:B------:R-:W-:Y:S01]  /*0100*/  IADD3 R2, PT, PT, R3, R0, RZ ;  /* 0x0000000003027210 */ /* 0x000fe20007ffe0ff */
[C-C-:B------:R-:W-:Y:S01]  /*0110*/  IMAD R10, R0.reuse, 0x3, R3.reuse ;  /* 0x00000003000a7824 */ /* 0x140fe200078e0203 */
[C---:B------:R-:W-:Y:S01]  /*0120*/  SHF.L.U32 R9, R0.reuse, 0x3, RZ ;  /* 0x0000000300097819 */ /* 0x040fe200000006ff */
[C-C-:B------:R-:W-:Y:S01]  /*0130*/  IMAD R24, R0.reuse, 0x5, R3.reuse ;  /* 0x0000000500187824 */ /* 0x140fe200078e0203 */
[CC--:B------:R-:W-:Y:S01]  /*0140*/  LEA R8, R0.reuse, R3.reuse, 0x1 ;  /* 0x0000000300087211 */ /* 0x0c0fe200078e08ff */
[C-C-:B------:R-:W-:Y:S01]  /*0150*/  IMAD R25, R0.reuse, 0x6, R3.reuse ;  /* 0x0000000600197824 */ /* 0x140fe200078e0203 */
[C---:B------:R-:W-:Y:S01]  /*0160*/  LEA R11, R0.reuse, R3, 0x2 ;  /* 0x00000003000b7211 */ /* 0x040fe200078e10ff */
[----:B------:R-:W1:Y:S01]  /*0170*/  LDC.64 R12, c[0x0][0x388] ;  /* 0x0000e200ff0c7b82 */ /* 0x000e620000000a00 */
[----:B------:R-:W-:Y:S01]  /*0180*/  IMAD R26, R0, 0x7, R3 ;  /* 0x00000007001a7824 */ /* 0x000fe200078e0203 */
[----:B------:R-:W-:Y:S01]  /*0190*/  MOV R20, RZ ;  /* 0x000000ff00147202 */ /* 0x000fe20000000f00 */
[----:B0-----:R-:W-:-:S03]  /*01a0*/  IMAD.WIDE.U32 R6, R5, 0x4, R6 ;  /* 0x0000000405067825 */ /* 0x001fc600078e0006 */
[----:B------:R-:W-:Y:S02]  /*01b0*/  IADD3 R21, P1, PT, R6, 0x10, RZ ;  /* 0x0000001006157810 */ /* 0x000fe40007f3e0ff */
[----:B------:R-:W-:Y:S01]  /*01c0*/  LOP3.LUT R6, R0, 0x7ffffff8, RZ, 0xc0, !PT ;  /* 0x7ffffff800067812 */ /* 0x000fe200078ec0ff */
[----:B-1----:R-:W-:Y:S01]  /*01d0*/  IMAD.WIDE.U32 R16, R3, 0x4, R12 ;  /* 0x0000000403107825 */ /* 0x002fe200078e000c */
[----:B------:R-:W-:-:S03]  /*01e0*/  IADD3.X R28, PT, PT, RZ, R7, RZ, P1, !PT ;  /* 0x00000007ff1c7210 */ /* 0x000fc60000ffe4ff */
[----:B------:R-:W-:-:S07]  /*01f0*/  IMAD.MOV R7, RZ, RZ, -R6 ;  /* 0x000000ffff077224 */ /* 0x000fce00078e0a06 */
.L_x_3:
[----:B------:R-:W-:Y:S01]  /*0200*/  MOV R14, R21 ;  /* 0x00000015000e7202 */ /* 0x000fe20000000f00 */
[----:B------:R-:W2:Y:S01]  /*0210*/  LDG.E R22, desc[UR4][R16.64] ;  /* 0x0000000410167981 */ /* 0x000ea2000c1e1900 */
[----:B------:R-:W-:-:S05]  /*0220*/  MOV R15, R28 ;  /* 0x0000001c000f7202 */ /* 0x000fca0000000f00 */
[----:B------:R-:W2:Y:S01]  /*0230*/  LDG.E R21, desc[UR4][R14.64+-0x10] ;  /* 0xfffff0040e157981 */ /* 0x000ea2000c1e1900 */
[----:B------:R-:W-:-:S03]  /*0240*/  IMAD.WIDE.U32 R18, R2, 0x4, R12 ;  /* 0x0000000402127825 */ /* 0x000fc600078e000c */
[----:B------:R-:W3:Y:S04]  /*0250*/  LDG.E R23, desc[UR4][R14.64+-0xc] ;  /* 0xfffff4040e177981 */ /* 0x000ee8000c1e1900 */
[----:B------:R-:W3:Y:S04]  /*0260*/  LDG.E R18, desc[UR4][R18.64] ;  /* 0x0000000412127981 */ /* 0x000ee8000c1e1900 */
[----:B------:R-:W4:Y:S04]  /*0270*/  LDG.E R28, desc[UR4][R14.64+-0x8] ;  /* 0xfffff8040e1c7981 */ /* 0x000f28000c1e1900 */
[----:B------:R-:W5:Y:S01]  /*0280*/  LDG.E R29, desc[UR4][R14.64+-0x4] ;  /* 0xfffffc040e1d7981 */ /* 0x000f62000c1e1900 */
[----:B--2---:R-:W-:-:S02]  /*0290*/  IMAD R22, R21, R22, R20 ;  /* 0x0000001615167224 */ /* 0x004fc400078e0214 */
[----:B------:R-:W-:-:S06]  /*02a0*/  IMAD.WIDE.U32 R20, R8, 0x4, R12 ;  /* 0x0000000408147825 */ /* 0x000fcc00078e000c */
[----:B------:R-:W4:Y:S01]  /*02b0*/  LDG.E R20, desc[UR4][R20.64] ;  /* 0x0000000414147981 */ /* 0x000f22000c1e1900 */
[----:B---3--:R-:W-:Y:S02]  /*02c0*/  IMAD R27, R23, R18, R22 ;  /* 0x00000012171b7224 */ /* 0x008fe400078e0216 */
[----:B------:R-:W-:-:S06]  /*02d0*/  IMAD.WIDE.U32 R22, R10, 0x4, R12 ;  /* 0x000000040a167825 */ /* 0x000fcc00078e000c */
[----:B------:R-:W5:Y:S01]  /*02e0*/  LDG.E R22, desc[UR4][R22.64] ;  /* 0x0000000416167981 */ /* 0x000f62000c1e1900 */
[----:B------:R-:W-:-:S06]  /*02f0*/  IMAD.WIDE.U32 R18, R11, 0x4, R12 ;  /* 0x000000040b127825 */ /* 0x000fcc00078e000c */
[----:B------:R-:W2:Y:S01]  /*0300*/  LDG.E R18, desc[UR4][R18.64] ;  /* 0x0000000412127981 */ /* 0x000ea2000c1e1900 */
[----:B----4-:R-:W-:-:S03]  /*0310*/  IMAD R27, R28, R20, R27 ;  /* 0x000000141c1b7224 */ /* 0x010fc600078e021b */
[----:B------:R-:W2:Y:S01]  /*0320*/  LDG.E R28, desc[UR4][R14.64] ;  /* 0x000000040e1c7981 */ /* 0x000ea2000c1e1900 */
[----:B------:R-:W-:-:S04]  /*0330*/  IMAD.WIDE.U32 R20, R24, 0x4, R12 ;  /* 0x0000000418147825 */ /* 0x000fc800078e000c */
[----:B-----5:R-:W-:Y:S02]  /*0340*/  IMAD R27, R29, R22, R27 ;  /* 0x000000161d1b7224 */ /* 0x020fe400078e021b */
[----:B------:R-:W3:Y:S04]  /*0350*/  LDG.E R20, desc[UR4][R20.64] ;  /* 0x0000000414147981 */ /* 0x000ee8000c1e1900 */
[----:B------:R-:W3:Y:S01]  /*0360*/  LDG.E R29, desc[UR4][R14.64+0x4] ;  /* 0x000004040e1d7981 */ /* 0x000ee2000c1e1900 */
[----:B------:R-:W-:-:S06]  /*0370*/  IMAD.WIDE.U32 R22, R25, 0x4, R12 ;  /* 0x0000000419167825 */ /* 0x000fcc00078e000c */
[----:B------:R-:W4:Y:S01]  /*0380*/  LDG.E R22, desc[UR4][R22.64] ;  /* 0x0000000416167981 */ /* 0x000f22000c1e1900 */
[----:B--2---:R-:W-:-:S03]  /*0390*/  IMAD R27, R28, R18, R27 ;  /* 0x000000121c1b7224 */ /* 0x004fc600078e021b */
[----:B------:R-:W4:Y:S01]  /*03a0*/  LDG.E R28, desc[UR4][R14.64+0x8] ;  /* 0x000008040e1c7981 */ /* 0x000f22000c1e1900 */
[----:B------:R-:W-:-:S06]  /*03b0*/  IMAD.WIDE.U32 R18, R26, 0x4, R12 ;  /* 0x000000041a127825 */ /* 0x000fcc00078e000c */
[----:B------:R-:W2:Y:S01]  /*03c0*/  LDG.E R18, desc[UR4][R18.64] ;  /* 0x0000000412127981 */ /* 0x000ea2000c1e1900 */
[----:B---3--:R-:W-:-:S03]  /*03d0*/  IMAD R27, R29, R20, R27 ;  /* 0x000000141d1b7224 */ /* 0x008fc600078e021b */
[----:B------:R-:W2:Y:S01]  /*03e0*/  LDG.E R29, desc[UR4][R14.64+0xc] ;  /* 0x00000c040e1d7981 */ /* 0x000ea2000c1e1900 */
[----:B------:R-:W-:Y:S02]  /*03f0*/  IADD3 R21, P1, PT, R14, 0x20, RZ ;  /* 0x000000200e157810 */ /* 0x000fe40007f3e0ff */
[----:B------:R-:W-:Y:S01]  /*0400*/  IADD3 R7, PT, PT, R7, 0x8, RZ ;  /* 0x0000000807077810 */ /* 0x000fe20007ffe0ff */
[C---:B------:R-:W-:Y:S01]  /*0410*/  IMAD.IADD R10, R9.reuse, 0x1, R10 ;  /* 0x00000001090a7824 */ /* 0x040fe200078e020a */
[C---:B------:R-:W-:Y:S01]  /*0420*/  IADD3 R2, PT, PT, R9.reuse, R2, RZ ;  /* 0x0000000209027210 */ /* 0x040fe20007ffe0ff */
[C---:B------:R-:W-:Y:S01]  /*0430*/  IMAD.WIDE.U32 R16, R9.reuse, 0x4, R16 ;  /* 0x0000000409107825 */ /* 0x040fe200078e0010 */
[C---:B------:R-:W-:Y:S02]  /*0440*/  IADD3 R8, PT, PT, R9.reuse, R8, RZ ;  /* 0x0000000809087210 */ /* 0x040fe40007ffe0ff */
[C---:B------:R-:W-:Y:S02]  /*0450*/  IADD3 R11, PT, PT, R9.reuse, R11, RZ ;  /* 0x0000000b090b7210 */ /* 0x040fe40007ffe0ff */
[----:B------:R-:W-:-:S02]  /*0460*/  IADD3 R24, PT, PT, R9, R24, RZ ;  /* 0x0000001809187210 */ /* 0x000fc40007ffe0ff */
[C---:B------:R-:W-:Y:S02]  /*0470*/  IADD3 R25, PT, PT, R9.reuse, R25, RZ ;  /* 0x0000001909197210 */ /* 0x040fe40007ffe0ff */
[----:B------:R-:W-:Y:S01]  /*0480*/  IADD3 R26, PT, PT, R9, R26, RZ ;  /* 0x0000001a091a7210 */ /* 0x000fe20007ffe0ff */
[----:B----4-:R-:W-:Y:S01]  /*0490*/  IMAD R27, R28, R22, R27 ;  /* 0x000000161c1b7224 */ /* 0x010fe200078e021b */
[----:B------:R-:W-:Y:S02]  /*04a0*/  IADD3.X R28, PT, PT, RZ, R15, RZ, P1, !PT ;  /* 0x0000000fff1c7210 */ /* 0x000fe40000ffe4ff */
[----:B------:R-:W-:Y:S01]  /*04b0*/  ISETP.NE.AND P1, PT, R7, RZ, PT ;  /* 0x000000ff0700720c */ /* 0x000fe20003f25270 */
[----:B--2---:R-:W-:-:S12]  /*04c0*/  IMAD R20, R29, R18, R27 ;  /* 0x000000121d147224 */ /* 0x004fd800078e021b */
[----:B------:R-:W-:Y:S05]  /*04d0*/  @P1 BRA `(.L_x_3) ;  /* 0xfffffffc00481947 */ /* 0x000fea000383ffff */
.L_x_2:
[----:B------:R-:W-:Y:S05]  /*04e0*/  @!P0 BRA `(.L_x_1) ;  /* 0x00000004000c8947 */ /* 0x000fea0003800000 */
[----:B------:R-:W-:Y:S02]  /*04f0*/  ISETP.GE.U32.AND P1, PT, R4, 0x4, PT ;  /* 0x000000040400780c */ /* 0x000fe40003f26070 */
[----:B------:R-:W-:-:S04]  /*0500*/  LOP3.LUT R2, R0, 0x3, RZ, 0xc0, !PT ;  /* 0x0000000300027812 */ /* 0x000fc800078ec0ff */
[----:B------:R-:W-:-:S07]  /*0510*/  ISETP.NE.AND P0, PT, R2, RZ, PT ;  /* 0x000000ff0200720c */ /* 0x000fce0003f05270 */
[----:B------:R-:W-:Y:S06]  /*0520*/  @!P1 BRA `(.L_x_4) ;  /* 0x0000000000789947 */ /* 0x000fec0003800000 */
[----:B------:R-:W0:Y:S01]  /*0530*/  LDC.64 R8, c[0x0][0x388] ;  /* 0x0000e200ff087b82 */ /* 0x000e220000000a00 */
[----:B------:R-:W-:Y:S01]  /*0540*/  IMAD R15, R6, R0, R3 ;  /* 0x00000000060f7224 */ /* 0x000fe200078e0203 */
[CC--:B------:R-:W-:Y:S02]  /*0550*/  IADD3 R7, PT, PT, R5.reuse, R6.reuse, RZ ;  /* 0x0000000605077210 */ /* 0x0c0fe40007ffe0ff */
[----:B------:R-:W-:Y:S02]  /*0560*/  IADD3 R4, P1, PT, R5, R6, RZ ;  /* 0x0000000605047210 */ /* 0x000fe40007f3e0ff */
[----:B------:R-:W-:Y:S02]  /*0570*/  IADD3 R17, PT, PT, R15, R0, RZ ;  /* 0x000000000f117210 */ /* 0x000fe40007ffe0ff */
[----:B------:R-:W1:Y:S01]  /*0580*/  LDC.64 R18, c[0x0][0x380] ;  /* 0x0000e000ff127b82 */ /* 0x000e620000000a00 */
[----:B------:R-:W-:-:S07]  /*0590*/  IADD3.X R16, PT, PT, RZ, RZ, RZ, P1, !PT ;  /* 0x000000ffff107210 */ /* 0x000fce0000ffe4ff */
[----:B------:R-:W2:Y:S01]  /*05a0*/  LDC.64 R10, c[0x0][0x380] ;  /* 0x0000e000ff0a7b82 */ /* 0x000ea20000000a00 */
[----:B0-----:R-:W-:-:S04]  /*05b0*/  IMAD.WIDE.U32 R14, R15, 0x4, R8 ;  /* 0x000000040f0e7825 */ /* 0x001fc800078e0008 */
[----:B------:R-:W-:Y:S02]  /*05c0*/  IMAD.WIDE.U32 R12, R17, 0x4, R8 ;  /* 0x00000004110c7825 */ /* 0x000fe400078e0008 */
[----:B------:R-:W3:Y:S02]  /*05d0*/  LDG.E R14, desc[UR4][R14.64] ;  /* 0x000000040e0e7981 */ /* 0x000ee4000c1e1900 */
[----:B-1----:R-:W-:Y:S02]  /*05e0*/  IMAD.WIDE.U32 R18, R7, 0x4, R18 ;  /* 0x0000000407127825 */ /* 0x002fe400078e0012 */
[----:B------:R-:W4:Y:S02]  /*05f0*/  LDG.E R12, desc[UR4][R12.64] ;  /* 0x000000040c0c7981 */ /* 0x000f24000c1e1900 */
[----:B------:R-:W-:Y:S02]  /*0600*/  IMAD.IADD R17, R17, 0x1, R0 ;  /* 0x0000000111117824 */ /* 0x000fe400078e0200 */
[----:B------:R-:W3:Y:S01]  /*0610*/  LDG.E R7, desc[UR4][R18.64] ;  /* 0x0000000412077981 */ /* 0x000ee2000c1e1900 */
[----:B--2---:R-:W-:-:S02]  /*0620*/  LEA R10, P1, R4, R10, 0x2 ;  /* 0x0000000a040a7211 */ /* 0x004fc400078210ff */
[C---:B------:R-:W-:Y:S02]  /*0630*/  IADD3 R21, PT, PT, R17.reuse, R0, RZ ;  /* 0x0000000011157210 */ /* 0x040fe40007ffe0ff */
[----:B------:R-:W-:Y:S01]  /*0640*/  LEA.HI.X R11, R4, R11, R16, 0x2, P1 ;  /* 0x0000000b040b7211 */ /* 0x000fe200008f1410 */
[----:B------:R-:W-:-:S04]  /*0650*/  IMAD.WIDE.U32 R16, R17, 0x4, R8 ;  /* 0x0000000411107825 */ /* 0x000fc800078e0008 */
[----:B------:R-:W4:Y:S01]  /*0660*/  LDG.E R4, desc[UR4][R10.64+0x4] ;  /* 0x000004040a047981 */ /* 0x000f22000c1e1900 */
[----:B------:R-:W-:-:S03]  /*0670*/  IMAD.WIDE.U32 R8, R21, 0x4, R8 ;  /* 0x0000000415087825 */ /* 0x000fc600078e0008 */
[----:B------:R-:W2:Y:S04]  /*0680*/  LDG.E R16, desc[UR4][R16.64] ;  /* 0x0000000410107981 */ /* 0x000ea8000c1e1900 */
[----:B------:R-:W2:Y:S04]  /*0690*/  LDG.E R21, desc[UR4][R10.64+0x8] ;  /* 0x000008040a157981 */ /* 0x000ea8000c1e1900 */
[----:B------:R-:W5:Y:S04]  /*06a0*/  LDG.E R8, desc[UR4][R8.64] ;  /* 0x0000000408087981 */ /* 0x000f68000c1e1900 */
[----:B------:R-:W5:Y:S01]  /*06b0*/  LDG.E R19, desc[UR4][R10.64+0xc] ;  /* 0x00000c040a137981 */ /* 0x000f62000c1e1900 */
[----:B------:R-:W-:Y:S01]  /*06c0*/  IADD3 R6, PT, PT, R6, 0x4, RZ ;  /* 0x0000000406067810 */ /* 0x000fe20007ffe0ff */
[----:B---3--:R-:W-:-:S04]  /*06d0*/  IMAD R7, R7, R14, R20 ;  /* 0x0000000e07077224 */ /* 0x008fc800078e0214 */
[----:B----4-:R-:W-:-:S04]  /*06e0*/  IMAD R4, R4, R12, R7 ;  /* 0x0000000c04047224 */ /* 0x010fc800078e0207 */
[----:B--2---:R-:W-:-:S04]  /*06f0*/  IMAD R4, R21, R16, R4 ;  /* 0x0000001015047224 */ /* 0x004fc800078e0204 */
[----:B-----5:R-:W-:-:S07]  /*0700*/  IMAD R20, R19, R8, R4 ;  /* 0x0000000813147224 */ /* 0x020fce00078e0204 */
.L_x_4:
[----:B------:R-:W-:Y:S05]  /*0710*/  @!P0 BRA `(.L_x_1) ;  /* 0x0000000000808947 */ /* 0x000fea0003800000 */
[----:B------:R-:W-:Y:S01]  /*0720*/  ISETP.NE.AND P1, PT, R2, 0x1, PT ;  /* 0x000000010200780c */ /* 0x000fe20003f25270 */
[----:B------:R-:W0:Y:S01]  /*0730*/  LDC.64 R14, c[0x0][0x388] ;  /* 0x0000e200ff0e7b82 */ /* 0x000e220000000a00 */
[----:B------:R-:W-:-:S04]  /*0740*/  LOP3.LUT R2, R0, 0x1, RZ, 0xc0, !PT ;  /* 0x0000000100027812 */ /* 0x000fc800078ec0ff */
[----:B------:R-:W-:-:S03]  /*0750*/  ISETP.NE.U32.AND P0, PT, R2, 0x1, PT ;  /* 0x000000010200780c */ /* 0x000fc60003f05070 */
[----:B------:R-:W1:Y:S04]  /*0760*/  LDC.64 R18, c[0x0][0x380] ;  /* 0x0000e000ff127b82 */ /* 0x000e680000000a00 */
[C---:B------:R-:W-:Y:S01]  /*0770*/  @P1 IMAD R21, R6.reuse, R0, R3 ;  /* 0x0000000006151224 */ /* 0x040fe200078e0203 */
[CC--:B------:R-:W-:Y:S02]  /*0780*/  @P1 IADD3 R7, PT, PT, R5.reuse, R6.reuse, RZ ;  /* 0x0000000605071210 */ /* 0x0c0fe40007ffe0ff */
[----:B------:R-:W-:Y:S01]  /*0790*/  @P1 IADD3 R2, P2, PT, R5, R6, RZ ;  /* 0x0000000605021210 */ /* 0x000fe20007f5e0ff */
[----:B------:R-:W2:Y:S01]  /*07a0*/  @P1 LDC.64 R12, c[0x0][0x380] ;  /* 0x0000e000ff0c1b82 */ /* 0x000ea20000000a00 */
[----:B------:R-:W-:Y:S02]  /*07b0*/  @P1 IADD3 R6, PT, PT, R6, 0x2, RZ ;  /* 0x0000000206061810 */ /* 0x000fe40007ffe0ff */
[----:B------:R-:W-:-:S05]  /*07c0*/  @P1 IADD3.X R4, PT, PT, RZ, RZ, RZ, P2, !PT ;  /* 0x000000ffff041210 */ /* 0x000fca00017fe4ff */
[----:B------:R-:W3:Y:S01]  /*07d0*/  LDC.64 R10, c[0x0][0x380] ;  /* 0x0000e000ff0a7b82 */ /* 0x000ee20000000a00 */
[C---:B0-----:R-:W-:Y:S01]  /*07e0*/  @P1 IMAD.WIDE.U32 R16, R21.reuse, 0x4, R14 ;  /* 0x0000000415101825 */ /* 0x041fe200078e000e */
[----:B------:R-:W-:-:S06]  /*07f0*/  @P1 IADD3 R21, PT, PT, R21, R0, RZ ;  /* 0x0000000015151210 */ /* 0x000fcc0007ffe0ff */
[----:B------:R-:W0:Y:S01]  /*0800*/  LDC.64 R8, c[0x0][0x388] ;  /* 0x0000e200ff087b82 */ /* 0x000e220000000a00 */
[----:B-1----:R-:W-:Y:S01]  /*0810*/  @P1 IMAD.WIDE.U32 R18, R7, 0x4, R18 ;  /* 0x0000000407121825 */ /* 0x002fe200078e0012 */
[----:B------:R-:W-:Y:S01]  /*0820*/  @!P0 IADD3 R5, PT, PT, R5, R6, RZ ;  /* 0x0000000605058210 */ /* 0x000fe20007ffe0ff */
[----:B------:R-:W4:Y:S02]  /*0830*/  @P1 LDG.E R16, desc[UR4][R16.64] ;  /* 0x0000000410101981 */ /* 0x000f24000c1e1900 */
[----:B------:R-:W-:Y:S02]  /*0840*/  @P1 IMAD.WIDE.U32 R14, R21, 0x4, R14 ;  /* 0x00000004150e1825 */ /* 0x000fe400078e000e */
[----:B------:R-:W4:Y:S01]  /*0850*/  @P1 LDG.E R19, desc[UR4][R18.64] ;  /* 0x0000000412131981 */ /* 0x000f22000c1e1900 */
[----:B--2---:R-:W-:Y:S01]  /*0860*/  @P1 LEA R12, P2, R2, R12, 0x2 ;  /* 0x0000000c020c1211 */ /* 0x004fe200078410ff */
[----:B------:R-:W-:Y:S02]  /*0870*/  @!P0 IMAD R7, R6, R0, R3 ;  /* 0x0000000006078224 */ /* 0x000fe400078e0203 */
[----:B------:R-:W2:Y:S01]  /*0880*/  @P1 LDG.E R14, desc[UR4][R14.64] ;  /* 0x000000040e0e1981 */ /* 0x000ea2000c1e1900 */
[----:B------:R-:W-:Y:S01]  /*0890*/  @P1 LEA.HI.X R13, R2, R13, R4, 0x2, P2 ;  /* 0x0000000d020d1211 */ /* 0x000fe200010f1404 */
[----:B---3--:R-:W-:-:S04]  /*08a0*/  @!P0 IMAD.WIDE.U32 R10, R5, 0x4, R10 ;  /* 0x00000004050a8825 */ /* 0x008fc800078e000a */
[----:B------:R-:W2:Y:S04]  /*08b0*/  @P1 LDG.E R12, desc[UR4][R12.64+0x4] ;  /* 0x000004040c0c1981 */ /* 0x000ea8000c1e1900 */
[----:B------:R-:W3:Y:S01]  /*08c0*/  @!P0 LDG.E R11, desc[UR4][R10.64] ;  /* 0x000000040a0b8981 */ /* 0x000ee2000c1e1900 */
[----:B0-----:R-:W-:-:S06]  /*08d0*/  @!P0 IMAD.WIDE.U32 R8, R7, 0x4, R8 ;  /* 0x0000000407088825 */ /* 0x001fcc00078e0008 */
[----:B------:R-:W3:Y:S01]  /*08e0*/  @!P0 LDG.E R8, desc[UR4][R8.64] ;  /* 0x0000000408088981 */ /* 0x000ee2000c1e1900 */
[----:B----4-:R-:W-:-:S04]  /*08f0*/  @P1 IMAD R19, R19, R16, R20 ;  /* 0x0000001013131224 */ /* 0x010fc800078e0214 */
[----:B--2---:R-:W-:-:S04]  /*0900*/  @P1 IMAD R20, R12, R14, R19 ;  /* 0x0000000e0c141224 */ /* 0x004fc800078e0213 */
[----:B---3--:R-:W-:-:S07]  /*0910*/  @!P0 IMAD R20, R11, R8, R20 ;  /* 0x000000080b148224 */ /* 0x008fce00078e0214 */
.L_x_1:
[----:B------:R-:W0:Y:S01]  /*0920*/  LDC.64 R4, c[0x0][0x390] ;  /* 0x0000e400ff047b82 */ /* 0x000e220000000a00 */
[----:B------:R-:W-:-:S04]  /*0930*/  IMAD R3, R0, UR6, R3 ;  /* 0x0000000600037c24 */ /* 0x000fc8000f8e0203 */
[----:B0-----:R-:W-:-:S05]  /*0940*/  IMAD.WIDE R2, R3, 0x4, R4 ;  /* 0x0000000403027825 */ /* 0x001fca00078e0204 */
[----:B------:R-:W-:Y:S01]  /*0950*/  STG.E desc[UR4][R2.64], R20 ;  /* 0x0000001402007986 */ /* 0x000fe2000c101904 */
[----:B------:R-:W-:Y:S05]  /*0960*/  EXIT ;  /* 0x000000000000794d */ /* 0x000fea0003800000 */
.L_x_5:
        /* <DEDUP_REMOVED lines=9> */
.L_x_8:


//--------------------- .text._Z3addPiS_S_        --------------------------
	.section	.text._Z3addPiS_S_,"ax",@progbits
	.align	128
        .global         _Z3addPiS_S_
        .type           _Z3addPiS_S_,@function
        .size           _Z3addPiS_S_,(.L_x_9 - _Z3addPiS_S_)
        .other          _Z3addPiS_S_,@"STO_CUDA_ENTRY STV_DEFAULT"
_Z3addPiS_S_:
.text._Z3addPiS_S_:
[----:B------:R-:W-:Y:S01]  /*0000*/  LDC R1, c[0x0][0x37c] ;  /* 0x0000df00ff017b82 */ /* 0x000fe20000000800 */
[----:B------:R-:W0:Y:S07]  /*0010*/  S2R R9, SR_CTAID.X ;  /* 0x0000000000097919 */ /* 0x000e2e0000002500 */
[----:B------:R-:W0:Y:S01]  /*0020*/  LDC.64 R2, c[0x0][0x380] ;  /* 0x0000e000ff027b82 */ /* 0x000e220000000a00 */
[----:B------:R-:W1:Y:S07]  /*0030*/  LDCU.64 UR4, c[0x0][0x358] ;  /* 0x00006b00ff0477ac */ /* 0x000e6e0008000a00 */
[----:B------:R-:W2:Y:S08]  /*0040*/  LDC.64 R4, c[0x0][0x388] ;  /* 0x0000e200ff047b82 */ /* 0x000eb00000000a00 */
[----:B------:R-:W3:Y:S01]  /*0050*/  LDC.64 R6, c[0x0][0x390] ;  /* 0x0000e400ff067b82 */ /* 0x000ee20000000a00 */
[----:B0-----:R-:W-:-:S04]  /*0060*/  IMAD.WIDE.U32 R2, R9, 0x4, R2 ;  /* 0x0000000409027825 */ /* 0x001fc800078e0002 */
[C---:B--2---:R-:W-:Y:S02]  /*0070*/  IMAD.WIDE.U32 R4, R9.reuse, 0x4, R4 ;  /* 0x0000000409047825 */ /* 0x044fe400078e0004 */
[----:B-1----:R-:W2:Y:S04]  /*0080*/  LDG.E R2, desc[UR4][R2.64] ;  /* 0x0000000402027981 */ /* 0x002ea8000c1e1900 */
[----:B------:R-:W2:Y:S01]  /*0090*/  LDG.E R5, desc[UR4][R4.64] ;  /* 0x0000000404057981 */ /* 0x000ea2000c1e1900 */
[----:B---3--:R-:W-:Y:S01]  /*00a0*/  IMAD.WIDE.U32 R6, R9, 0x4, R6 ;  /* 0x0000000409067825 */ /* 0x008fe200078e0006 */
[----:B--2---:R-:W-:-:S05]  /*00b0*/  IADD3 R9, PT, PT, R2, R5, RZ ;  /* 0x0000000502097210 */ /* 0x004fca0007ffe0ff */
[----:B------:R-:W-:Y:S01]  /*00c0*/  STG.E desc[UR4][R6.64], R9 ;  /* 0x0000000906007986 */ /* 0x000fe2000c101904 */
[----:B------:R-:W-:Y:S05]  /*00d0*/  EXIT ;  /* 0x000000000000794d */ /* 0x000fea0003800000 */
.L_x_6:
        /* <DEDUP_REMOVED lines=10> */
.L_x_9:


//--------------------- .nv.shared.reserved.0     --------------------------
	.section	.nv.shared.reserved.0,"aw",@nobits
	.weak		__nv_reservedSMEM_offset_0_alias
	.size		__nv_reservedSMEM_offset_0_alias, 0, 64
	.other		__nv_reservedSMEM_offset_0_alias,@"STO_CUDA_RESERVED_SHARED STV_DEFAULT"
__nv_reservedSMEM_offset_0_alias:
	.zero		0
	.zero		64


//--------------------- .nv.global                --------------------------
	.section	.nv.global,"aw",@nobits
.nv.global:
	.type		_ZN34_INTERNAL_c73b6dcd_4_k_cu_00197a216thrust24THRUST_300001_SM_1000_NS3seqE,@object
	.size		_ZN34_INTERNAL_c73b6dcd_4_k_cu_00197a216thrust24THRUST_300001_SM_1000_NS3seqE,(_ZN34_INTERNAL_c73b6dcd_4_k_cu_00197a214cuda3std3__48in_placeE - _ZN34_INTERNAL_c73b6dcd_4_k_cu_00197a216thrust24THRUST_300001_SM_1000_NS3seqE)
_ZN34_INTERNAL_c73b6dcd_4_k_cu_00197a216thrust24THRUST_300001_SM_1000_NS3seqE:
	.zero		1
	.type		_ZN34_INTERNAL_c73b6dcd_4_k_cu_00197a214cuda3std3__48in_placeE,@object
	.size		_ZN34_INTERNAL_c73b6dcd_4_k_cu_00197a214cuda3std3__48in_placeE,(_ZN34_INTERNAL_c73b6dcd_4_k_cu_00197a214cuda3std6ranges3__45__cpo4sizeE - _ZN34_INTERNAL_c73b6dcd_4_k_cu_00197a214cuda3std3__48in_placeE)
_ZN34_INTERNAL_c73b6dcd_4_k_cu_00197a214cuda3std3__48in_placeE:
	.zero		1
	.type		_ZN34_INTERNAL_c73b6dcd_4_k_cu_00197a214cuda3std6ranges3__45__cpo4sizeE,@object
	.size		_ZN34_INTERNAL_c73b6dcd_4_k_cu_00197a214cuda3std6ranges3__45__cpo4sizeE,(_ZN34_INTERNAL_c73b6dcd_4_k_cu_00197a216thrust24THRUST_300001_SM_1000_NS12placeholders2_3E - _ZN34_INTERNAL_c73b6dcd_4_k_cu_00197a214cuda3std6ranges3__45__cpo4sizeE)
_ZN34_INTERNAL_c73b6dcd_4_k_cu_00197a214cuda3std6ranges3__45__cpo4sizeE:
	.zero		1
	.type		_ZN34_INTERNAL_c73b6dcd_4_k_cu_00197a216thrust24THRUST_300001_SM_1000_NS12placeholders2_3E,@object
	.size		_ZN34_INTERNAL_c73b6dcd_4_k_cu_00197a216thrust24THRUST_300001_SM_1000_NS12placeholders2_3E,(_ZN34_INTERNAL_c73b6dcd_4_k_cu_00197a214cuda3std3__45__cpo6cbeginE - _ZN34_INTERNAL_c73b6dcd_4_k_cu_00197a216thrust24THRUST_300001_SM_1000_NS12placeholders2_3E)
_ZN34_INTERNAL_c73b6dcd_4_k_cu_00197a216thrust24THRUST_300001_SM_1000_NS12placeholders2_3E:
	.zero		1
	.type		_ZN34_INTERNAL_c73b6dcd_4_k_cu_00197a214cuda3std3__45__cpo6cbeginE,@object
	.size		_ZN34_INTERNAL_c73b6dcd_4_k_cu_00197a214cuda3std3__45__cpo6cbeginE,(_ZN34_INTERNAL_c73b6dcd_4_k_cu_00197a214cuda3std6ranges3__45__cpo6cbeginE - _ZN34_INTERNAL_c73b6dcd_4_k_cu_00197a214cuda3std3__45__cpo6cbeginE)
_ZN34_INTERNAL_c73b6dcd_4_k_cu_00197a214cuda3std3__45__cpo6cbeginE:
	.zero		1
	.type		_ZN34_INTERNAL_c73b6dcd_4_k_cu_00197a214cuda3std6ranges3__45__cpo6cbeginE,@object
	.size		_ZN34_INTERNAL_c73b6dcd_4_k_cu_00197a214cuda3std6ranges3__45__cpo6cbeginE,(_ZN34_INTERNAL_c73b6dcd_4_k_cu_00197a216thrust24THRUST_300001_SM_1000_NS12placeholders2_7E - _ZN34_INTERNAL_c73b6dcd_4_k_cu_00197a214cuda3std6ranges3__45__cpo6cbeginE)
_ZN34_INTERNAL_c73b6dcd_4_k_cu_00197a214cuda3std6ranges3__45__cpo6cbeginE:
	.zero		1
	.type		_ZN34_INTERNAL_c73b6dcd_4_k_cu_00197a216thrust24THRUST_300001_SM_1000_NS12placeholders2_7E,@object
	.size		_ZN34_INTERNAL_c73b6dcd_4_k_cu_00197a216thrust24THRUST_300001_SM_1000_NS12placeholders2_7E,(_ZN34_INTERNAL_c73b6dcd_4_k_cu_00197a214cuda3std3__45__cpo7crbeginE - _ZN34_INTERNAL_c73b6dcd_4_k_cu_00197a216thrust24THRUST_300001_SM_1000_NS12placeholders2_7E)
_ZN34_INTERNAL_c73b6dcd_4_k_cu_00197a216thrust24THRUST_300001_SM_1000_NS12placeholders2_7E:
	.zero		1
	.type		_ZN34_INTERNAL_c73b6dcd_4_k_cu_00197a214cuda3std3__45__cpo7crbeginE,@object
	.size		_ZN34_INTERNAL_c73b6dcd_4_k_cu_00197a214cuda3std3__45__cpo7crbeginE,(_ZN34_INTERNAL_c73b6dcd_4_k_cu_00197a214cuda3std6ranges3__45__cpo4nextE - _ZN34_INTERNAL_c73b6dcd_4_k_cu_00197a214cuda3std3__45__cpo7crbeginE)
_ZN34_INTERNAL_c73b6dcd_4_k_cu_00197a214cuda3std3__45__cpo7crbeginE:
	.zero		1
	.type		_ZN34_INTERNAL_c73b6dcd_4_k_cu_00197a214cuda3std6ranges3__45__cpo4nextE,@object
	.size		_ZN34_INTERNAL_c73b6dcd_4_k_cu_00197a214cuda3std6ranges3__45__cpo4nextE,(_ZN34_INTERNAL_c73b6dcd_4_k_cu_00197a214cuda3std6ranges3__45__cpo4swapE - _ZN34_INTERNAL_c73b6dcd_4_k_cu_00197a214cuda3std6ranges3__45__cpo4nextE)
_ZN34_INTERNAL_c73b6dcd_4_k_cu_00197a214cuda3std6ranges3__45__cpo4nextE:
	.zero		1
	.type		_ZN34_INTERNAL_c73b6dcd_4_k_cu_00197a214cuda3std6ranges3__45__cpo4swapE,@object
	.size		_ZN34_INTERNAL_c73b6dcd_4_k_cu_00197a214cuda3std6ranges3__45__cpo4swapE,(_ZN34_INTERNAL_c73b6dcd_4_k_cu_00197a216thrust24THRUST_300001_SM_1000_NS8cuda_cub10par_nosyncE - _ZN34_INTERNAL_c73b6dcd_4_k_cu_00197a214cuda3std6ranges3__45__cpo4swapE)
_ZN34_INTERNAL_c73b6dcd_4_k_cu_00197a214cuda3std6ranges3__45__cpo4swapE:
	.zero		1
	.type		_ZN34_INTERNAL_c73b6dcd_4_k_cu_00197a216thrust24THRUST_300001_SM_1000_NS8cuda_cub10par_nosyncE,@object
	.size		_ZN34_INTERNAL_c73b6dcd_4_k_cu_00197a216thrust24THRUST_300001_SM_1000_NS8cuda_cub10par_nosyncE,(_ZN34_INTERNAL_c73b6dcd_4_k_cu_00197a216thrust24THRUST_300001_SM_1000_NS12placeholders2_9E - _ZN34_INTERNAL_c73b6dcd_4_k_cu_00197a216thrust24THRUST_300001_SM_1000_NS8cuda_cub10par_nosyncE)
_ZN34_INTERNAL_c73b6dcd_4_k_cu_00197a216thrust24THRUST_300001_SM_1000_NS8cuda_cub10par_nosyncE:
	.zero		1
	.type		_ZN34_INTERNAL_c73b6dcd_4_k_cu_00197a216thrust24THRUST_300001_SM_1000_NS12placeholders2_9E,@object
	.size		_ZN34_INTERNAL_c73b6dcd_4_k_cu_00197a216thrust24THRUST_300001_SM_1000_NS12placeholders2_9E,(_ZN34_INTERNAL_c73b6dcd_4_k_cu_00197a214cuda3std3__436_GLOBAL__N__c73b6dcd_4_k_cu_00197a216ignoreE - _ZN34_INTERNAL_c73b6dcd_4_k_cu_00197a216thrust24THRUST_300001_SM_1000_NS12placeholders2_9E)
_ZN34_INTERNAL_c73b6dcd_4_k_cu_00197a216thrust24THRUST_300001_SM_1000_NS12placeholders2_9E:
	.zero		1
	.type		_ZN34_INTERNAL_c73b6dcd_4_k_cu_00197a214cuda3std3__436_GLOBAL__N__c73b6dcd_4_k_cu_00197a216ignoreE,@object
	.size		_ZN34_INTERNAL_c73b6dcd_4_k_cu_00197a214cuda3std3__436_GLOBAL__N__c73b6dcd_4_k_cu_00197a216ignoreE,(_ZN34_INTERNAL_c73b6dcd_4_k_cu_00197a214cuda3std6ranges3__45__cpo4dataE - _ZN34_INTERNAL_c73b6dcd_4_k_cu_00197a214cuda3std3__436_GLOBAL__N__c73b6dcd_4_k_cu_00197a216ignoreE)
_ZN34_INTERNAL_c73b6dcd_4_k_cu_00197a214cuda3std3__436_GLOBAL__N__c73b6dcd_4_k_cu_00197a216ignoreE:
	.zero		1
	.type		_ZN34_INTERNAL_c73b6dcd_4_k_cu_00197a214cuda3std6ranges3__45__cpo4dataE,@object
	.size		_ZN34_INTERNAL_c73b6dcd_4_k_cu_00197a214cuda3std6ranges3__45__cpo4dataE,(_ZN34_INTERNAL_c73b6dcd_4_k_cu_00197a216thrust24THRUST_300001_SM_1000_NS12placeholders2_1E - _ZN34_INTERNAL_c73b6dcd_4_k_cu_00197a214cuda3std6ranges3__45__cpo4dataE)
_ZN34_INTERNAL_c73b6dcd_4_k_cu_00197a214cuda3std6ranges3__45__cpo4dataE:
	.zero		1
	.type		_ZN34_INTERNAL_c73b6dcd_4_k_cu_00197a216thrust24THRUST_300001_SM_1000_NS12placeholders2_1E,@object
	.size		_ZN34_INTERNAL_c73b6dcd_4_k_cu_00197a216thrust24THRUST_300001_SM_1000_NS12placeholders2_1E,(_ZN34_INTERNAL_c73b6dcd_4_k_cu_00197a214cuda3std3__45__cpo5beginE - _ZN34_INTERNAL_c73b6dcd_4_k_cu_00197a216thrust24THRUST_300001_SM_1000_NS12placeholders2_1E)
_ZN34_INTERNAL_c73b6dcd_4_k_cu_00197a216thrust24THRUST_300001_SM_1000_NS12placeholders2_1E:
	.zero		1
	.type		_ZN34_INTERNAL_c73b6dcd_4_k_cu_00197a214cuda3std3__45__cpo5beginE,@object
	.size		_ZN34_INTERNAL_c73b6dcd_4_k_cu_00197a214cuda3std3__45__cpo5beginE,(_ZN34_INTERNAL_c73b6dcd_4_k_cu_00197a214cuda3std6ranges3__45__cpo5beginE - _ZN34_INTERNAL_c73b6dcd_4_k_cu_00197a214cuda3std3__45__cpo5beginE)
_ZN34_INTERNAL_c73b6dcd_4_k_cu_00197a214cuda3std3__45__cpo5beginE:
	.zero		1
	.type		_ZN34_INTERNAL_c73b6dcd_4_k_cu_00197a214cuda3std6ranges3__45__cpo5beginE,@object
	.size		_ZN34_INTERNAL_c73b6dcd_4_k_cu_00197a214cuda3std6ranges3__45__cpo5beginE,(_ZN34_INTERNAL_c73b6dcd_4_k_cu_00197a216thrust24THRUST_300001_SM_1000_NS12placeholders2_5E - _ZN34_INTERNAL_c73b6dcd_4_k_cu_00197a214cuda3std6ranges3__45__cpo5beginE)
_ZN34_INTERNAL_c73b6dcd_4_k_cu_00197a214cuda3std6ranges3__45__cpo5beginE:
	.zero		1
	.type		_ZN34_INTERNAL_c73b6dcd_4_k_cu_00197a216thrust24THRUST_300001_SM_1000_NS12placeholders2_5E,@object
	.size		_ZN34_INTERNAL_c73b6dcd_4_k_cu_00197a216thrust24THRUST_300001_SM_1000_NS12placeholders2_5E,(_ZN34_INTERNAL_c73b6dcd_4_k_cu_00197a214cuda3std3__45__cpo6rbeginE - _ZN34_INTERNAL_c73b6dcd_4_k_cu_00197a216thrust24THRUST_300001_SM_1000_NS12placeholders2_5E)
_ZN34_INTERNAL_c73b6dcd_4_k_cu_00197a216thrust24THRUST_300001_SM_1000_NS12placeholders2_5E:
	.zero		1
	.type		_ZN34_INTERNAL_c73b6dcd_4_k_cu_00197a214cuda3std3__45__cpo6rbeginE,@object
	.size		_ZN34_INTERNAL_c73b6dcd_4_k_cu_00197a214cuda3std3__45__cpo6rbeginE,(_ZN34_INTERNAL_c73b6dcd_4_k_cu_00197a214cuda3std6ranges3__45__cpo7advanceE - _ZN34_INTERNAL_c73b6dcd_4_k_cu_00197a214cuda3std3__45__cpo6rbeginE)
_ZN34_INTERNAL_c73b6dcd_4_k_cu_00197a214cuda3std3__45__cpo6rbeginE:
	.zero		1
	.type		_ZN34_INTERNAL_c73b6dcd_4_k_cu_00197a214cuda3std6ranges3__45__cpo7advanceE,@object
	.size		_ZN34_INTERNAL_c73b6dcd_4_k_cu_00197a214cuda3std6ranges3__45__cpo7advanceE,(_ZN34_INTERNAL_c73b6dcd_4_k_cu_00197a214cuda3std3__47nulloptE - _ZN34_INTERNAL_c73b6dcd_4_k_cu_00197a214cuda3std6ranges3__45__cpo7advanceE)
_ZN34_INTERNAL_c73b6dcd_4_k_cu_00197a214cuda3std6ranges3__45__cpo7advanceE:
	.zero		1
	.type		_ZN34_INTERNAL_c73b6dcd_4_k_cu_00197a214cuda3std3__47nulloptE,@object
	.size		_ZN34_INTERNAL_c73b6dcd_4_k_cu_00197a214cuda3std3__47nulloptE,(_ZN34_INTERNAL_c73b6dcd_4_k_cu_00197a214cuda3std6ranges3__45__cpo8distanceE - _ZN34_INTERNAL_c73b6dcd_4_k_cu_00197a214cuda3std3__47nulloptE)
_ZN34_INTERNAL_c73b6dcd_4_k_cu_00197a214cuda3std3__47nulloptE:
	.zero		1
	.type		_ZN34_INTERNAL_c73b6dcd_4_k_cu_00197a214cuda3std6ranges3__45__cpo8distanceE,@object
	.size		_ZN34_INTERNAL_c73b6dcd_4_k_cu_00197a214cuda3std6ranges3__45__cpo8distanceE,(_ZN34_INTERNAL_c73b6dcd_4_k_cu_00197a216thrust24THRUST_300001_SM_1000_NS12placeholders3_10E - _ZN34_INTERNAL_c73b6dcd_4_k_cu_00197a214cuda3std6ranges3__45__cpo8distanceE)
_ZN34_INTERNAL_c73b6dcd_4_k_cu_00197a214cuda3std6ranges3__45__cpo8distanceE:
	.zero		1
	.type		_ZN34_INTERNAL_c73b6dcd_4_k_cu_00197a216thrust24THRUST_300001_SM_1000_NS12placeholders3_10E,@object
	.size		_ZN34_INTERNAL_c73b6dcd_4_k_cu_00197a216thrust24THRUST_300001_SM_1000_NS12placeholders3_10E,(_ZN34_INTERNAL_c73b6dcd_4_k_cu_00197a214cuda3std3__419piecewise_constructE - _ZN34_INTERNAL_c73b6dcd_4_k_cu_00197a216thrust24THRUST_300001_SM_1000_NS12placeholders3_10E)
_ZN34_INTERNAL_c73b6dcd_4_k_cu_00197a216thrust24THRUST_300001_SM_1000_NS12placeholders3_10E:
	.zero		1
	.type		_ZN34_INTERNAL_c73b6dcd_4_k_cu_00197a214cuda3std3__419piecewise_constructE,@object
	.size		_ZN34_INTERNAL_c73b6dcd_4_k_cu_00197a214cuda3std3__419piecewise_constructE,(_ZN34_INTERNAL_c73b6dcd_4_k_cu_00197a214cuda3std6ranges3__45__cpo5cdataE - _ZN34_INTERNAL_c73b6dcd_4_k_cu_00197a214cuda3std3__419piecewise_constructE)
_ZN34_INTERNAL_c73b6dcd_4_k_cu_00197a214cuda3std3__419piecewise_constructE:
	.zero		1
	.type		_ZN34_INTERNAL_c73b6dcd_4_k_cu_00197a214cuda3std6ranges3__45__cpo5cdataE,@object
	.size		_ZN34_INTERNAL_c73b6dcd_4_k_cu_00197a214cuda3std6ranges3__45__cpo5cdataE,(_ZN34_INTERNAL_c73b6dcd_4_k_cu_00197a216thrust24THRUST_300001_SM_1000_NS12placeholders2_2E - _ZN34_INTERNAL_c73b6dcd_4_k_cu_00197a214cuda3std6ranges3__45__cpo5cdataE)
_ZN34_INTERNAL_c73b6dcd_4_k_cu_00197a214cuda3std6ranges3__45__cpo5cdataE:
	.zero		1
	.type		_ZN34_INTERNAL_c73b6dcd_4_k_cu_00197a216thrust24THRUST_300001_SM_1000_NS12placeholders2_2E,@object
	.size		_ZN34_INTERNAL_c73b6dcd_4_k_cu_00197a216thrust24THRUST_300001_SM_1000_NS12placeholders2_2E,(_ZN34_INTERNAL_c73b6dcd_4_k_cu_00197a214cuda3std3__45__cpo3endE - _ZN34_INTERNAL_c73b6dcd_4_k_cu_00197a216thrust24THRUST_300001_SM_1000_NS12placeholders2_2E)
_ZN34_INTERNAL_c73b6dcd_4_k_cu_00197a216thrust24THRUST_300001_SM_1000_NS12placeholders2_2E:
	.zero		1
	.type		_ZN34_INTERNAL_c73b6dcd_4_k_cu_00197a214cuda3std3__45__cpo3endE,@object
	.size		_ZN34_INTERNAL_c73b6dcd_4_k_cu_00197a214cuda3std3__45__cpo3endE,(_ZN34_INTERNAL_c73b6dcd_4_k_cu_00197a214cuda3std6ranges3__45__cpo3endE - _ZN34_INTERNAL_c73b6dcd_4_k_cu_00197a214cuda3std3__45__cpo3endE)
_ZN34_INTERNAL_c73b6dcd_4_k_cu_00197a214cuda3std3__45__cpo3endE:
	.zero		1
	.type		_ZN34_INTERNAL_c73b6dcd_4_k_cu_00197a214cuda3std6ranges3__45__cpo3endE,@object
	.size		_ZN34_INTERNAL_c73b6dcd_4_k_cu_00197a214cuda3std6ranges3__45__cpo3endE,(_ZN34_INTERNAL_c73b6dcd_4_k_cu_00197a216thrust24THRUST_300001_SM_1000_NS12placeholders2_6E - _ZN34_INTERNAL_c73b6dcd_4_k_cu_00197a214cuda3std6ranges3__45__cpo3endE)
_ZN34_INTERNAL_c73b6dcd_4_k_cu_00197a214cuda3std6ranges3__45__cpo3endE:
	.zero		1
	.type		_ZN34_INTERNAL_c73b6dcd_4_k_cu_00197a216thrust24THRUST_300001_SM_1000_NS12placeholders2_6E,@object
	.size		_ZN34_INTERNAL_c73b6dcd_4_k_cu_00197a216thrust24THRUST_300001_SM_1000_NS12placeholders2_6E,(_ZN34_INTERNAL_c73b6dcd_4_k_cu_00197a214cuda3std3__45__cpo4rendE - _ZN34_INTERNAL_c73b6dcd_4_k_cu_00197a216thrust24THRUST_300001_SM_1000_NS12placeholders2_6E)
_ZN34_INTERNAL_c73b6dcd_4_k_cu_00197a216thrust24THRUST_300001_SM_1000_NS12placeholders2_6E:
	.zero		1
	.type		_ZN34_INTERNAL_c73b6dcd_4_k_cu_00197a214cuda3std3__45__cpo4rendE,@object
	.size		_ZN34_INTERNAL_c73b6dcd_4_k_cu_00197a214cuda3std3__45__cpo4rendE,(_ZN34_INTERNAL_c73b6dcd_4_k_cu_00197a214cuda3std6ranges3__45__cpo9iter_swapE - _ZN34_INTERNAL_c73b6dcd_4_k_cu_00197a214cuda3std3__45__cpo4rendE)
_ZN34_INTERNAL_c73b6dcd_4_k_cu_00197a214cuda3std3__45__cpo4rendE:
	.zero		1
	.type		_ZN34_INTERNAL_c73b6dcd_4_k_cu_00197a214cuda3std6ranges3__45__cpo9iter_swapE,@object
	.size		_ZN34_INTERNAL_c73b6dcd_4_k_cu_00197a214cuda3std6ranges3__45__cpo9iter_swapE,(_ZN34_INTERNAL_c73b6dcd_4_k_cu_00197a214cuda3std3__48unexpectE - _ZN34_INTERNAL_c73b6dcd_4_k_cu_00197a214cuda3std6ranges3__45__cpo9iter_swapE)
_ZN34_INTERNAL_c73b6dcd_4_k_cu_00197a214cuda3std6ranges3__45__cpo9iter_swapE:
	.zero		1
	.type		_ZN34_INTERNAL_c73b6dcd_4_k_cu_00197a214cuda3std3__48unexpectE,@object
	.size		_ZN34_INTERNAL_c73b6dcd_4_k_cu_00197a214cuda3std3__48unexpectE,(_ZN34_INTERNAL_c73b6dcd_4_k_cu_00197a216thrust24THRUST_300001_SM_1000_NS8cuda_cub3parE - _ZN34_INTERNAL_c73b6dcd_4_k_cu_00197a214cuda3std3__48unexpectE)
_ZN34_INTERNAL_c73b6dcd_4_k_cu_00197a214cuda3std3__48unexpectE:
	.zero		1
	.type		_ZN34_INTERNAL_c73b6dcd_4_k_cu_00197a216thrust24THRUST_300001_SM_1000_NS8cuda_cub3parE,@object
	.size		_ZN34_INTERNAL_c73b6dcd_4_k_cu_00197a216thrust24THRUST_300001_SM_1000_NS8cuda_cub3parE,(_ZN34_INTERNAL_c73b6dcd_4_k_cu_00197a216thrust24THRUST_300001_SM_1000_NS12placeholders2_4E - _ZN34_INTERNAL_c73b6dcd_4_k_cu_00197a216thrust24THRUST_300001_SM_1000_NS8cuda_cub3parE)
_ZN34_INTERNAL_c73b6dcd_4_k_cu_00197a216thrust24THRUST_300001_SM_1000_NS8cuda_cub3parE:
	.zero		1
	.type		_ZN34_INTERNAL_c73b6dcd_4_k_cu_00197a216thrust24THRUST_300001_SM_1000_NS12placeholders2_4E,@object
	.size		_ZN34_INTERNAL_c73b6dcd_4_k_cu_00197a216thrust24THRUST_300001_SM_1000_NS12placeholders2_4E,(_ZN34_INTERNAL_c73b6dcd_4_k_cu_00197a214cuda3std3__45__cpo4cendE - _ZN34_INTERNAL_c73b6dcd_4_k_cu_00197a216thrust24THRUST_300001_SM_1000_NS12placeholders2_4E)
_ZN34_INTERNAL_c73b6dcd_4_k_cu_00197a216thrust24THRUST_300001_SM_1000_NS12placeholders2_4E:
	.zero		1
	.type		_ZN34_INTERNAL_c73b6dcd_4_k_cu_00197a214cuda3std3__45__cpo4cendE,@object
	.size		_ZN34_INTERNAL_c73b6dcd_4_k_cu_00197a214cuda3std3__45__cpo4cendE,(_ZN34_INTERNAL_c73b6dcd_4_k_cu_00197a214cuda3std6ranges3__45__cpo4cendE - _ZN34_INTERNAL_c73b6dcd_4_k_cu_00197a214cuda3std3__45__cpo4cendE)
_ZN34_INTERNAL_c73b6dcd_4_k_cu_00197a214cuda3std3__45__cpo4cendE:
	.zero		1
	.type		_ZN34_INTERNAL_c73b6dcd_4_k_cu_00197a214cuda3std6ranges3__45__cpo4cendE,@object
	.size		_ZN34_INTERNAL_c73b6dcd_4_k_cu_00197a214cuda3std6ranges3__45__cpo4cendE,(_ZN34_INTERNAL_c73b6dcd_4_k_cu_00197a214cuda3std3__420unreachable_sentinelE - _ZN34_INTERNAL_c73b6dcd_4_k_cu_00197a214cuda3std6ranges3__45__cpo4cendE)
_ZN34_INTERNAL_c73b6dcd_4_k_cu_00197a214cuda3std6ranges3__45__cpo4cendE:
	.zero		1
	.type		_ZN34_INTERNAL_c73b6dcd_4_k_cu_00197a214cuda3std3__420unreachable_sentinelE,@object
	.size		_ZN34_INTERNAL_c73b6dcd_4_k_cu_00197a214cuda3std3__420unreachable_sentinelE,(_ZN34_INTERNAL_c73b6dcd_4_k_cu_00197a214cuda3std6ranges3__45__cpo5ssizeE - _ZN34_INTERNAL_c73b6dcd_4_k_cu_00197a214cuda3std3__420unreachable_sentinelE)
_ZN34_INTERNAL_c73b6dcd_4_k_cu_00197a214cuda3std3__420unreachable_sentinelE:
	.zero		1
	.type		_ZN34_INTERNAL_c73b6dcd_4_k_cu_00197a214cuda3std6ranges3__45__cpo5ssizeE,@object
	.size		_ZN34_INTERNAL_c73b6dcd_4_k_cu_00197a214cuda3std6ranges3__45__cpo5ssizeE,(_ZN34_INTERNAL_c73b6dcd_4_k_cu_00197a216thrust24THRUST_300001_SM_1000_NS12placeholders2_8E - _ZN34_INTERNAL_c73b6dcd_4_k_cu_00197a214cuda3std6ranges3__45__cpo5ssizeE)
_ZN34_INTERNAL_c73b6dcd_4_k_cu_00197a214cuda3std6ranges3__45__cpo5ssizeE:
	.zero		1
	.type		_ZN34_INTERNAL_c73b6dcd_4_k_cu_00197a216thrust24THRUST_300001_SM_1000_NS12placeholders2_8E,@object
	.size		_ZN34_INTERNAL_c73b6dcd_4_k_cu_00197a216thrust24THRUST_300001_SM_1000_NS12placeholders2_8E,(_ZN34_INTERNAL_c73b6dcd_4_k_cu_00197a214cuda3std3__45__cpo5crendE - _ZN34_INTERNAL_c73b6dcd_4_k_cu_00197a216thrust24THRUST_300001_SM_1000_NS12placeholders2_8E)
_ZN34_INTERNAL_c73b6dcd_4_k_cu_00197a216thrust24THRUST_300001_SM_1000_NS12placeholders2_8E:
	.zero		1
	.type		_ZN34_INTERNAL_c73b6dcd_4_k_cu_00197a214cuda3std3__45__cpo5crendE,@object
	.size		_ZN34_INTERNAL_c73b6dcd_4_k_cu_00197a214cuda3std3__45__cpo5crendE,(_ZN34_INTERNAL_c73b6dcd_4_k_cu_00197a214cuda3std6ranges3__45__cpo4prevE - _ZN34_INTERNAL_c73b6dcd_4_k_cu_00197a214cuda3std3__45__cpo5crendE)
_ZN34_INTERNAL_c73b6dcd_4_k_cu_00197a214cuda3std3__45__cpo5crendE:
	.zero		1
	.type		_ZN34_INTERNAL_c73b6dcd_4_k_cu_00197a214cuda3std6ranges3__45__cpo4prevE,@object
	.size		_ZN34_INTERNAL_c73b6dcd_4_k_cu_00197a214cuda3std6ranges3__45__cpo4prevE,(_ZN34_INTERNAL_c73b6dcd_4_k_cu_00197a214cuda3std6ranges3__45__cpo9iter_moveE - _ZN34_INTERNAL_c73b6dcd_4_k_cu_00197a214cuda3std6ranges3__45__cpo4prevE)
_ZN34_INTERNAL_c73b6dcd_4_k_cu_00197a214cuda3std6ranges3__45__cpo4prevE:
	.zero		1
	.type		_ZN34_INTERNAL_c73b6dcd_4_k_cu_00197a214cuda3std6ranges3__45__cpo9iter_moveE,@object
	.size		_ZN34_INTERNAL_c73b6dcd_4_k_cu_00197a214cuda3std6ranges3__45__cpo9iter_moveE,(_ZN34_INTERNAL_c73b6dcd_4_k_cu_00197a216thrust24THRUST_300001_SM_1000_NS6system6detail10sequential3seqE - _ZN34_INTERNAL_c73b6dcd_4_k_cu_00197a214cuda3std6ranges3__45__cpo9iter_moveE)
_ZN34_INTERNAL_c73b6dcd_4_k_cu_00197a214cuda3std6ranges3__45__cpo9iter_moveE:
	.zero		1
	.type		_ZN34_INTERNAL_c73b6dcd_4_k_cu_00197a216thrust24THRUST_300001_SM_1000_NS6system6detail10sequential3seqE,@object
	.size		_ZN34_INTERNAL_c73b6dcd_4_k_cu_00197a216thrust24THRUST_300001_SM_1000_NS6system6detail10sequential3seqE,(.L_31 - _ZN34_INTERNAL_c73b6dcd_4_k_cu_00197a216thrust24THRUST_300001_SM_1000_NS6system6detail10sequential3seqE)
_ZN34_INTERNAL_c73b6dcd_4_k_cu_00197a216thrust24THRUST_300001_SM_1000_NS6system6detail10sequential3seqE:
	.zero		1
.L_31:


//--------------------- .nv.constant0._ZN3cub18CUB_300001_SM_10006detail11EmptyKernelIvEEvv --------------------------
	.section	.nv.constant0._ZN3cub18CUB_300001_SM_10006detail11EmptyKernelIvEEvv,"a",@progbits
	.sectionflags	@""
	.align	4
.nv.constant0._ZN3cub18CUB_300001_SM_10006detail11EmptyKernelIvEEvv:
	.zero		896


//--------------------- .nv.constant0._Z2mmPiS_S_i --------------------------
	.section	.nv.constant0._Z2mmPiS_S_i,"a",@progbits
	.sectionflags	@""
	.align	4
.nv.constant0._Z2mmPiS_S_i:
	.zero		924


//--------------------- .nv.constant0._Z3addPiS_S_ --------------------------
	.section	.nv.constant0._Z3addPiS_S_,"a",@progbits
	.sectionflags	@""
	.align	4
.nv.constant0._Z3addPiS_S_:
	.zero		920


//--------------------- SYMBOLS --------------------------

	.type		.nv.reservedSmem.offset0,@object
	.size		.nv.reservedSmem.offset0,0x4
